//
// Generated by NVIDIA NVVM Compiler
//
// Compiler Build ID: CL-36424714
// Cuda compilation tools, release 13.0, V13.0.88
// Based on NVVM 20.0.0
//

.version 9.0
.target sm_100
.address_size 64

	// .globl	_Z22d_test_decode_testcasejPKsS0_
.extern .func  (.param .b32 func_retval0) vprintf
(
	.param .b64 vprintf_param_0,
	.param .b64 vprintf_param_1
)
;
.global .align 1 .b8 $str[12] = {115, 121, 109, 98, 111, 108, 58, 32, 37, 99, 10};

.visible .entry _Z22d_test_decode_testcasejPKsS0_(
	.param .u32 _Z22d_test_decode_testcasejPKsS0__param_0,
	.param .u64 .ptr .align 1 _Z22d_test_decode_testcasejPKsS0__param_1,
	.param .u64 .ptr .align 1 _Z22d_test_decode_testcasejPKsS0__param_2
)
{
	.local .align 8 .b8 	__local_depot0[8];
	.reg .b64 	%SP;
	.reg .b64 	%SPL;
	.reg .pred 	%p<16>;
	.reg .b32 	%r<84>;
	.reg .b64 	%rd<41>;

	mov.u64 	%SPL, __local_depot0;
	cvta.local.u64 	%SP, %SPL;
	ld.param.u32 	%r47, [_Z22d_test_decode_testcasejPKsS0__param_0];
	ld.param.u64 	%rd18, [_Z22d_test_decode_testcasejPKsS0__param_1];
	ld.param.u64 	%rd19, [_Z22d_test_decode_testcasejPKsS0__param_2];
	cvta.to.global.u64 	%rd40, %rd19;
	cvta.to.global.u64 	%rd2, %rd18;
	brev.b32 	%r1, %r47;
	shr.u32 	%r82, %r1, 31;
	ld.global.s16 	%r3, [%rd2+2];
	setp.ge.u32 	%p1, %r82, %r3;
	@%p1 bra 	$L__BB0_2;
$L__BB0_1:
	mul.wide.u32 	%rd34, %r82, 2;
	add.s64 	%rd35, %rd40, %rd34;
	ld.global.u16 	%r78, [%rd35];
	add.s32 	%r79, %r78, 65;
	cvt.s32.s8 	%r83, %r79;
	bra.uni 	$L__BB0_16;
$L__BB0_2:
	mul.wide.u32 	%rd20, %r3, 2;
	add.s64 	%rd40, %rd40, %rd20;
	shl.b32 	%r6, %r3, 1;
	shr.u32 	%r48, %r1, 30;
	sub.s32 	%r82, %r48, %r6;
	ld.global.s16 	%r8, [%rd2+4];
	setp.lt.u32 	%p2, %r82, %r8;
	@%p2 bra 	$L__BB0_1;
	mul.wide.u32 	%rd21, %r8, 2;
	add.s64 	%rd40, %rd40, %rd21;
	add.s32 	%r49, %r6, %r8;
	shl.b32 	%r9, %r49, 1;
	shr.u32 	%r50, %r1, 29;
	sub.s32 	%r82, %r50, %r9;
	ld.global.s16 	%r11, [%rd2+6];
	setp.lt.u32 	%p3, %r82, %r11;
	@%p3 bra 	$L__BB0_1;
	mul.wide.u32 	%rd22, %r11, 2;
	add.s64 	%rd40, %rd40, %rd22;
	add.s32 	%r51, %r9, %r11;
	shl.b32 	%r12, %r51, 1;
	shr.u32 	%r52, %r1, 28;
	sub.s32 	%r82, %r52, %r12;
	ld.global.s16 	%r14, [%rd2+8];
	setp.lt.u32 	%p4, %r82, %r14;
	@%p4 bra 	$L__BB0_1;
	mul.wide.u32 	%rd23, %r14, 2;
	add.s64 	%rd40, %rd40, %rd23;
	add.s32 	%r53, %r12, %r14;
	shl.b32 	%r15, %r53, 1;
	shr.u32 	%r54, %r1, 27;
	sub.s32 	%r82, %r54, %r15;
	ld.global.s16 	%r17, [%rd2+10];
	setp.lt.u32 	%p5, %r82, %r17;
	@%p5 bra 	$L__BB0_1;
	mul.wide.u32 	%rd24, %r17, 2;
	add.s64 	%rd40, %rd40, %rd24;
	add.s32 	%r55, %r15, %r17;
	shl.b32 	%r18, %r55, 1;
	shr.u32 	%r56, %r1, 26;
	sub.s32 	%r82, %r56, %r18;
	ld.global.s16 	%r20, [%rd2+12];
	setp.lt.u32 	%p6, %r82, %r20;
	@%p6 bra 	$L__BB0_1;
	mul.wide.u32 	%rd25, %r20, 2;
	add.s64 	%rd40, %rd40, %rd25;
	add.s32 	%r57, %r18, %r20;
	shl.b32 	%r21, %r57, 1;
	shr.u32 	%r58, %r1, 25;
	sub.s32 	%r82, %r58, %r21;
	ld.global.s16 	%r23, [%rd2+14];
	setp.lt.u32 	%p7, %r82, %r23;
	@%p7 bra 	$L__BB0_1;
	mul.wide.u32 	%rd26, %r23, 2;
	add.s64 	%rd40, %rd40, %rd26;
	add.s32 	%r59, %r21, %r23;
	shl.b32 	%r24, %r59, 1;
	shr.u32 	%r60, %r1, 24;
	sub.s32 	%r82, %r60, %r24;
	ld.global.s16 	%r26, [%rd2+16];
	setp.lt.u32 	%p8, %r82, %r26;
	@%p8 bra 	$L__BB0_1;
	mul.wide.u32 	%rd27, %r26, 2;
	add.s64 	%rd40, %rd40, %rd27;
	add.s32 	%r61, %r24, %r26;
	shl.b32 	%r27, %r61, 1;
	shr.u32 	%r62, %r1, 23;
	sub.s32 	%r82, %r62, %r27;
	ld.global.s16 	%r29, [%rd2+18];
	setp.lt.u32 	%p9, %r82, %r29;
	@%p9 bra 	$L__BB0_1;
	mul.wide.u32 	%rd28, %r29, 2;
	add.s64 	%rd40, %rd40, %rd28;
	add.s32 	%r63, %r27, %r29;
	shl.b32 	%r30, %r63, 1;
	shr.u32 	%r64, %r1, 22;
	sub.s32 	%r82, %r64, %r30;
	ld.global.s16 	%r32, [%rd2+20];
	setp.lt.u32 	%p10, %r82, %r32;
	@%p10 bra 	$L__BB0_1;
	mul.wide.u32 	%rd29, %r32, 2;
	add.s64 	%rd40, %rd40, %rd29;
	add.s32 	%r65, %r30, %r32;
	shl.b32 	%r33, %r65, 1;
	shr.u32 	%r66, %r1, 21;
	sub.s32 	%r82, %r66, %r33;
	ld.global.s16 	%r35, [%rd2+22];
	setp.lt.u32 	%p11, %r82, %r35;
	@%p11 bra 	$L__BB0_1;
	mul.wide.u32 	%rd30, %r35, 2;
	add.s64 	%rd40, %rd40, %rd30;
	add.s32 	%r67, %r33, %r35;
	shl.b32 	%r36, %r67, 1;
	shr.u32 	%r68, %r1, 20;
	sub.s32 	%r82, %r68, %r36;
	ld.global.s16 	%r38, [%rd2+24];
	setp.lt.u32 	%p12, %r82, %r38;
	@%p12 bra 	$L__BB0_1;
	mul.wide.u32 	%rd31, %r38, 2;
	add.s64 	%rd40, %rd40, %rd31;
	add.s32 	%r69, %r36, %r38;
	shl.b32 	%r39, %r69, 1;
	shr.u32 	%r70, %r1, 19;
	sub.s32 	%r82, %r70, %r39;
	ld.global.s16 	%r41, [%rd2+26];
	setp.lt.u32 	%p13, %r82, %r41;
	@%p13 bra 	$L__BB0_1;
	mul.wide.u32 	%rd32, %r41, 2;
	add.s64 	%rd40, %rd40, %rd32;
	add.s32 	%r71, %r39, %r41;
	shl.b32 	%r42, %r71, 1;
	shr.u32 	%r72, %r1, 18;
	sub.s32 	%r82, %r72, %r42;
	ld.global.s16 	%r44, [%rd2+28];
	setp.lt.u32 	%p14, %r82, %r44;
	@%p14 bra 	$L__BB0_1;
	mul.wide.u32 	%rd33, %r44, 2;
	add.s64 	%rd40, %rd40, %rd33;
	add.s32 	%r74, %r42, %r44;
	shl.b32 	%r75, %r74, 1;
	shr.u32 	%r76, %r1, 17;
	sub.s32 	%r82, %r76, %r75;
	ld.global.s16 	%r77, [%rd2+30];
	setp.lt.u32 	%p15, %r82, %r77;
	mov.b32 	%r83, 55;
	@%p15 bra 	$L__BB0_1;
$L__BB0_16:
	add.u64 	%rd36, %SP, 0;
	add.u64 	%rd37, %SPL, 0;
	st.local.u32 	[%rd37], %r83;
	mov.u64 	%rd38, $str;
	cvta.global.u64 	%rd39, %rd38;
	{ // callseq 0, 0
	.param .b64 param0;
	st.param.b64 	[param0], %rd39;
	.param .b64 param1;
	st.param.b64 	[param1], %rd36;
	.param .b32 retval0;
	call.uni (retval0), 
	vprintf, 
	(
	param0, 
	param1
	);
	ld.param.b32 	%r80, [retval0];
	} // callseq 0
	ret;

}
	// .globl	_Z16d_test_constructPsS_S_i
.visible .entry _Z16d_test_constructPsS_S_i(
	.param .u64 .ptr .align 1 _Z16d_test_constructPsS_S_i_param_0,
	.param .u64 .ptr .align 1 _Z16d_test_constructPsS_S_i_param_1,
	.param .u64 .ptr .align 1 _Z16d_test_constructPsS_S_i_param_2,
	.param .u32 _Z16d_test_constructPsS_S_i_param_3
)
{
	.local .align 16 .b8 	__local_depot1[32];
	.reg .b64 	%SP;
	.reg .b64 	%SPL;
	.reg .pred 	%p<49>;
	.reg .b16 	%rs<150>;
	.reg .b32 	%r<146>;
	.reg .b64 	%rd<150>;

	mov.u64 	%SPL, __local_depot1;
	ld.param.u64 	%rd16, [_Z16d_test_constructPsS_S_i_param_0];
	ld.param.u64 	%rd17, [_Z16d_test_constructPsS_S_i_param_1];
	ld.param.u64 	%rd18, [_Z16d_test_constructPsS_S_i_param_2];
	ld.param.u32 	%r40, [_Z16d_test_constructPsS_S_i_param_3];
	cvta.to.global.u64 	%rd1, %rd16;
	cvta.to.global.u64 	%rd2, %rd17;
	cvta.to.global.u64 	%rd3, %rd18;
	add.u64 	%rd4, %SPL, 0;
	mov.b16 	%rs32, 0;
	st.global.u16 	[%rd1], %rs32;
	st.global.u16 	[%rd1+2], %rs32;
	st.global.u16 	[%rd1+4], %rs32;
	st.global.u16 	[%rd1+6], %rs32;
	st.global.u16 	[%rd1+8], %rs32;
	st.global.u16 	[%rd1+10], %rs32;
	st.global.u16 	[%rd1+12], %rs32;
	st.global.u16 	[%rd1+14], %rs32;
	st.global.u16 	[%rd1+16], %rs32;
	st.global.u16 	[%rd1+18], %rs32;
	st.global.u16 	[%rd1+20], %rs32;
	st.global.u16 	[%rd1+22], %rs32;
	st.global.u16 	[%rd1+24], %rs32;
	st.global.u16 	[%rd1+26], %rs32;
	st.global.u16 	[%rd1+28], %rs32;
	st.global.u16 	[%rd1+30], %rs32;
	setp.lt.s32 	%p1, %r40, 1;
	@%p1 bra 	$L__BB1_13;
	and.b32  	%r1, %r40, 15;
	setp.lt.u32 	%p2, %r40, 16;
	mov.b32 	%r137, 0;
	@%p2 bra 	$L__BB1_4;
	and.b32  	%r137, %r40, 2147483632;
	neg.s32 	%r141, %r137;
	add.s64 	%rd148, %rd3, 16;
$L__BB1_3:
	.pragma "nounroll";
	ld.global.s16 	%r42, [%rd148+-16];
	mul.wide.s32 	%rd20, %r42, 2;
	add.s64 	%rd21, %rd1, %rd20;
	ld.global.u16 	%rs33, [%rd21];
	add.s16 	%rs34, %rs33, 1;
	st.global.u16 	[%rd21], %rs34;
	ld.global.s16 	%r43, [%rd148+-14];
	mul.wide.s32 	%rd22, %r43, 2;
	add.s64 	%rd23, %rd1, %rd22;
	ld.global.u16 	%rs35, [%rd23];
	add.s16 	%rs36, %rs35, 1;
	st.global.u16 	[%rd23], %rs36;
	ld.global.s16 	%r44, [%rd148+-12];
	mul.wide.s32 	%rd24, %r44, 2;
	add.s64 	%rd25, %rd1, %rd24;
	ld.global.u16 	%rs37, [%rd25];
	add.s16 	%rs38, %rs37, 1;
	st.global.u16 	[%rd25], %rs38;
	ld.global.s16 	%r45, [%rd148+-10];
	mul.wide.s32 	%rd26, %r45, 2;
	add.s64 	%rd27, %rd1, %rd26;
	ld.global.u16 	%rs39, [%rd27];
	add.s16 	%rs40, %rs39, 1;
	st.global.u16 	[%rd27], %rs40;
	ld.global.s16 	%r46, [%rd148+-8];
	mul.wide.s32 	%rd28, %r46, 2;
	add.s64 	%rd29, %rd1, %rd28;
	ld.global.u16 	%rs41, [%rd29];
	add.s16 	%rs42, %rs41, 1;
	st.global.u16 	[%rd29], %rs42;
	ld.global.s16 	%r47, [%rd148+-6];
	mul.wide.s32 	%rd30, %r47, 2;
	add.s64 	%rd31, %rd1, %rd30;
	ld.global.u16 	%rs43, [%rd31];
	add.s16 	%rs44, %rs43, 1;
	st.global.u16 	[%rd31], %rs44;
	ld.global.s16 	%r48, [%rd148+-4];
	mul.wide.s32 	%rd32, %r48, 2;
	add.s64 	%rd33, %rd1, %rd32;
	ld.global.u16 	%rs45, [%rd33];
	add.s16 	%rs46, %rs45, 1;
	st.global.u16 	[%rd33], %rs46;
	ld.global.s16 	%r49, [%rd148+-2];
	mul.wide.s32 	%rd34, %r49, 2;
	add.s64 	%rd35, %rd1, %rd34;
	ld.global.u16 	%rs47, [%rd35];
	add.s16 	%rs48, %rs47, 1;
	st.global.u16 	[%rd35], %rs48;
	ld.global.s16 	%r50, [%rd148];
	mul.wide.s32 	%rd36, %r50, 2;
	add.s64 	%rd37, %rd1, %rd36;
	ld.global.u16 	%rs49, [%rd37];
	add.s16 	%rs50, %rs49, 1;
	st.global.u16 	[%rd37], %rs50;
	ld.global.s16 	%r51, [%rd148+2];
	mul.wide.s32 	%rd38, %r51, 2;
	add.s64 	%rd39, %rd1, %rd38;
	ld.global.u16 	%rs51, [%rd39];
	add.s16 	%rs52, %rs51, 1;
	st.global.u16 	[%rd39], %rs52;
	ld.global.s16 	%r52, [%rd148+4];
	mul.wide.s32 	%rd40, %r52, 2;
	add.s64 	%rd41, %rd1, %rd40;
	ld.global.u16 	%rs53, [%rd41];
	add.s16 	%rs54, %rs53, 1;
	st.global.u16 	[%rd41], %rs54;
	ld.global.s16 	%r53, [%rd148+6];
	mul.wide.s32 	%rd42, %r53, 2;
	add.s64 	%rd43, %rd1, %rd42;
	ld.global.u16 	%rs55, [%rd43];
	add.s16 	%rs56, %rs55, 1;
	st.global.u16 	[%rd43], %rs56;
	ld.global.s16 	%r54, [%rd148+8];
	mul.wide.s32 	%rd44, %r54, 2;
	add.s64 	%rd45, %rd1, %rd44;
	ld.global.u16 	%rs57, [%rd45];
	add.s16 	%rs58, %rs57, 1;
	st.global.u16 	[%rd45], %rs58;
	ld.global.s16 	%r55, [%rd148+10];
	mul.wide.s32 	%rd46, %r55, 2;
	add.s64 	%rd47, %rd1, %rd46;
	ld.global.u16 	%rs59, [%rd47];
	add.s16 	%rs60, %rs59, 1;
	st.global.u16 	[%rd47], %rs60;
	ld.global.s16 	%r56, [%rd148+12];
	mul.wide.s32 	%rd48, %r56, 2;
	add.s64 	%rd49, %rd1, %rd48;
	ld.global.u16 	%rs61, [%rd49];
	add.s16 	%rs62, %rs61, 1;
	st.global.u16 	[%rd49], %rs62;
	ld.global.s16 	%r57, [%rd148+14];
	mul.wide.s32 	%rd50, %r57, 2;
	add.s64 	%rd51, %rd1, %rd50;
	ld.global.u16 	%rs63, [%rd51];
	add.s16 	%rs64, %rs63, 1;
	st.global.u16 	[%rd51], %rs64;
	add.s32 	%r141, %r141, 16;
	add.s64 	%rd148, %rd148, 32;
	setp.eq.s32 	%p3, %r141, 0;
	@%p3 bra 	$L__BB1_4;
	bra.uni 	$L__BB1_3;
$L__BB1_4:
	setp.eq.s32 	%p4, %r1, 0;
	@%p4 bra 	$L__BB1_13;
	and.b32  	%r5, %r40, 7;
	setp.lt.u32 	%p5, %r1, 8;
	@%p5 bra 	$L__BB1_7;
	mul.wide.u32 	%rd52, %r137, 2;
	add.s64 	%rd53, %rd3, %rd52;
	ld.global.s16 	%r58, [%rd53];
	mul.wide.s32 	%rd54, %r58, 2;
	add.s64 	%rd55, %rd1, %rd54;
	ld.global.u16 	%rs65, [%rd55];
	add.s16 	%rs66, %rs65, 1;
	st.global.u16 	[%rd55], %rs66;
	ld.global.s16 	%r59, [%rd53+2];
	mul.wide.s32 	%rd56, %r59, 2;
	add.s64 	%rd57, %rd1, %rd56;
	ld.global.u16 	%rs67, [%rd57];
	add.s16 	%rs68, %rs67, 1;
	st.global.u16 	[%rd57], %rs68;
	ld.global.s16 	%r60, [%rd53+4];
	mul.wide.s32 	%rd58, %r60, 2;
	add.s64 	%rd59, %rd1, %rd58;
	ld.global.u16 	%rs69, [%rd59];
	add.s16 	%rs70, %rs69, 1;
	st.global.u16 	[%rd59], %rs70;
	ld.global.s16 	%r61, [%rd53+6];
	mul.wide.s32 	%rd60, %r61, 2;
	add.s64 	%rd61, %rd1, %rd60;
	ld.global.u16 	%rs71, [%rd61];
	add.s16 	%rs72, %rs71, 1;
	st.global.u16 	[%rd61], %rs72;
	ld.global.s16 	%r62, [%rd53+8];
	mul.wide.s32 	%rd62, %r62, 2;
	add.s64 	%rd63, %rd1, %rd62;
	ld.global.u16 	%rs73, [%rd63];
	add.s16 	%rs74, %rs73, 1;
	st.global.u16 	[%rd63], %rs74;
	ld.global.s16 	%r63, [%rd53+10];
	mul.wide.s32 	%rd64, %r63, 2;
	add.s64 	%rd65, %rd1, %rd64;
	ld.global.u16 	%rs75, [%rd65];
	add.s16 	%rs76, %rs75, 1;
	st.global.u16 	[%rd65], %rs76;
	ld.global.s16 	%r64, [%rd53+12];
	mul.wide.s32 	%rd66, %r64, 2;
	add.s64 	%rd67, %rd1, %rd66;
	ld.global.u16 	%rs77, [%rd67];
	add.s16 	%rs78, %rs77, 1;
	st.global.u16 	[%rd67], %rs78;
	ld.global.s16 	%r65, [%rd53+14];
	mul.wide.s32 	%rd68, %r65, 2;
	add.s64 	%rd69, %rd1, %rd68;
	ld.global.u16 	%rs79, [%rd69];
	add.s16 	%rs80, %rs79, 1;
	st.global.u16 	[%rd69], %rs80;
	add.s32 	%r137, %r137, 8;
$L__BB1_7:
	setp.eq.s32 	%p6, %r5, 0;
	@%p6 bra 	$L__BB1_13;
	and.b32  	%r8, %r40, 3;
	setp.lt.u32 	%p7, %r5, 4;
	@%p7 bra 	$L__BB1_10;
	mul.wide.u32 	%rd70, %r137, 2;
	add.s64 	%rd71, %rd3, %rd70;
	ld.global.s16 	%r66, [%rd71];
	mul.wide.s32 	%rd72, %r66, 2;
	add.s64 	%rd73, %rd1, %rd72;
	ld.global.u16 	%rs81, [%rd73];
	add.s16 	%rs82, %rs81, 1;
	st.global.u16 	[%rd73], %rs82;
	ld.global.s16 	%r67, [%rd71+2];
	mul.wide.s32 	%rd74, %r67, 2;
	add.s64 	%rd75, %rd1, %rd74;
	ld.global.u16 	%rs83, [%rd75];
	add.s16 	%rs84, %rs83, 1;
	st.global.u16 	[%rd75], %rs84;
	ld.global.s16 	%r68, [%rd71+4];
	mul.wide.s32 	%rd76, %r68, 2;
	add.s64 	%rd77, %rd1, %rd76;
	ld.global.u16 	%rs85, [%rd77];
	add.s16 	%rs86, %rs85, 1;
	st.global.u16 	[%rd77], %rs86;
	ld.global.s16 	%r69, [%rd71+6];
	mul.wide.s32 	%rd78, %r69, 2;
	add.s64 	%rd79, %rd1, %rd78;
	ld.global.u16 	%rs87, [%rd79];
	add.s16 	%rs88, %rs87, 1;
	st.global.u16 	[%rd79], %rs88;
	add.s32 	%r137, %r137, 4;
$L__BB1_10:
	setp.eq.s32 	%p8, %r8, 0;
	@%p8 bra 	$L__BB1_13;
	mul.wide.u32 	%rd80, %r137, 2;
	add.s64 	%rd147, %rd3, %rd80;
	neg.s32 	%r140, %r8;
$L__BB1_12:
	.pragma "nounroll";
	ld.global.s16 	%r70, [%rd147];
	mul.wide.s32 	%rd81, %r70, 2;
	add.s64 	%rd82, %rd1, %rd81;
	ld.global.u16 	%rs89, [%rd82];
	add.s16 	%rs90, %rs89, 1;
	st.global.u16 	[%rd82], %rs90;
	add.s64 	%rd147, %rd147, 2;
	add.s32 	%r140, %r140, 1;
	setp.eq.s32 	%p9, %r140, 0;
	@%p9 bra 	$L__BB1_13;
	bra.uni 	$L__BB1_12;
$L__BB1_13:
	ld.global.u16 	%rs14, [%rd1+2];
	setp.gt.s16 	%p10, %rs14, 2;
	@%p10 bra 	$L__BB1_69;
	mul.wide.s16 	%r71, %rs14, 2;
	ld.global.u16 	%rs1, [%rd1+4];
	cvt.s32.s16 	%r72, %rs1;
	add.s32 	%r16, %r71, %r72;
	setp.gt.s32 	%p11, %r16, 4;
	@%p11 bra 	$L__BB1_69;
	shl.b32 	%r73, %r16, 1;
	ld.global.u16 	%rs2, [%rd1+6];
	cvt.s32.s16 	%r74, %rs2;
	add.s32 	%r17, %r73, %r74;
	setp.gt.s32 	%p12, %r17, 8;
	@%p12 bra 	$L__BB1_69;
	shl.b32 	%r75, %r17, 1;
	ld.global.u16 	%rs3, [%rd1+8];
	cvt.s32.s16 	%r76, %rs3;
	add.s32 	%r18, %r75, %r76;
	setp.gt.s32 	%p13, %r18, 16;
	@%p13 bra 	$L__BB1_69;
	shl.b32 	%r77, %r18, 1;
	ld.global.u16 	%rs4, [%rd1+10];
	cvt.s32.s16 	%r78, %rs4;
	add.s32 	%r19, %r77, %r78;
	setp.gt.s32 	%p14, %r19, 32;
	@%p14 bra 	$L__BB1_69;
	shl.b32 	%r79, %r19, 1;
	ld.global.u16 	%rs5, [%rd1+12];
	cvt.s32.s16 	%r80, %rs5;
	add.s32 	%r81, %r79, %r80;
	sub.s32 	%r20, 64, %r81;
	setp.lt.s32 	%p15, %r20, 0;
	@%p15 bra 	$L__BB1_69;
	shl.b32 	%r82, %r20, 1;
	ld.global.u16 	%rs6, [%rd1+14];
	cvt.s32.s16 	%r83, %rs6;
	sub.s32 	%r21, %r82, %r83;
	setp.lt.s32 	%p16, %r21, 0;
	@%p16 bra 	$L__BB1_69;
	shl.b32 	%r84, %r21, 1;
	ld.global.u16 	%rs7, [%rd1+16];
	cvt.s32.s16 	%r85, %rs7;
	sub.s32 	%r22, %r84, %r85;
	setp.lt.s32 	%p17, %r22, 0;
	@%p17 bra 	$L__BB1_69;
	shl.b32 	%r86, %r22, 1;
	ld.global.u16 	%rs8, [%rd1+18];
	cvt.s32.s16 	%r87, %rs8;
	sub.s32 	%r23, %r86, %r87;
	setp.lt.s32 	%p18, %r23, 0;
	@%p18 bra 	$L__BB1_69;
	shl.b32 	%r88, %r23, 1;
	ld.global.u16 	%rs9, [%rd1+20];
	cvt.s32.s16 	%r89, %rs9;
	sub.s32 	%r24, %r88, %r89;
	setp.lt.s32 	%p19, %r24, 0;
	@%p19 bra 	$L__BB1_69;
	shl.b32 	%r90, %r24, 1;
	ld.global.u16 	%rs10, [%rd1+22];
	cvt.s32.s16 	%r91, %rs10;
	sub.s32 	%r25, %r90, %r91;
	setp.lt.s32 	%p20, %r25, 0;
	@%p20 bra 	$L__BB1_69;
	shl.b32 	%r92, %r25, 1;
	ld.global.u16 	%rs11, [%rd1+24];
	cvt.s32.s16 	%r93, %rs11;
	sub.s32 	%r26, %r92, %r93;
	setp.lt.s32 	%p21, %r26, 0;
	@%p21 bra 	$L__BB1_69;
	shl.b32 	%r94, %r26, 1;
	ld.global.u16 	%rs12, [%rd1+26];
	cvt.s32.s16 	%r95, %rs12;
	sub.s32 	%r27, %r94, %r95;
	setp.lt.s32 	%p22, %r27, 0;
	@%p22 bra 	$L__BB1_69;
	shl.b32 	%r96, %r27, 1;
	ld.global.u16 	%rs13, [%rd1+28];
	cvt.s32.s16 	%r97, %rs13;
	sub.s32 	%r28, %r96, %r97;
	setp.lt.s32 	%p23, %r28, 0;
	@%p23 bra 	$L__BB1_69;
	shl.b32 	%r98, %r28, 1;
	ld.global.s16 	%r99, [%rd1+30];
	setp.lt.s32 	%p24, %r98, %r99;
	@%p24 bra 	$L__BB1_69;
	setp.gt.s32 	%p25, %r40, 0;
	mov.b16 	%rs91, 0;
	st.local.u16 	[%rd4+2], %rs91;
	add.s16 	%rs92, %rs1, %rs14;
	mov.b32 	%r100, {%rs14, %rs92};
	st.local.u32 	[%rd4+4], %r100;
	add.s16 	%rs93, %rs2, %rs92;
	add.s16 	%rs94, %rs3, %rs93;
	add.s16 	%rs95, %rs4, %rs94;
	add.s16 	%rs96, %rs5, %rs95;
	st.local.v4.u16 	[%rd4+8], {%rs93, %rs94, %rs95, %rs96};
	add.s16 	%rs97, %rs6, %rs96;
	add.s16 	%rs98, %rs7, %rs97;
	add.s16 	%rs99, %rs8, %rs98;
	add.s16 	%rs100, %rs9, %rs99;
	add.s16 	%rs101, %rs10, %rs100;
	add.s16 	%rs102, %rs11, %rs101;
	add.s16 	%rs103, %rs12, %rs102;
	add.s16 	%rs104, %rs13, %rs103;
	mov.b32 	%r101, {%rs97, %rs98};
	mov.b32 	%r102, {%rs99, %rs100};
	mov.b32 	%r103, {%rs101, %rs102};
	mov.b32 	%r104, {%rs103, %rs104};
	st.local.v4.b32 	[%rd4+16], {%r101, %r102, %r103, %r104};
	@%p25 bra 	$L__BB1_29;
	bra.uni 	$L__BB1_69;
$L__BB1_29:
	and.b32  	%r29, %r40, 7;
	setp.lt.u32 	%p26, %r40, 8;
	mov.b32 	%r144, 0;
	@%p26 bra 	$L__BB1_48;
	and.b32  	%r144, %r40, 2147483640;
	neg.s32 	%r142, %r144;
	add.s64 	%rd149, %rd3, 8;
	mov.b16 	%rs149, 0;
$L__BB1_31:
	.pragma "nounroll";
	ld.global.u16 	%rs16, [%rd149+-8];
	setp.eq.s16 	%p27, %rs16, 0;
	@%p27 bra 	$L__BB1_33;
	cvt.s32.s16 	%r106, %rs16;
	mul.wide.s32 	%rd83, %r106, 2;
	add.s64 	%rd84, %rd4, %rd83;
	ld.local.u16 	%rs106, [%rd84];
	add.s16 	%rs107, %rs106, 1;
	st.local.u16 	[%rd84], %rs107;
	cvt.s32.s16 	%r107, %rs106;
	mul.wide.s32 	%rd85, %r107, 2;
	add.s64 	%rd86, %rd2, %rd85;
	st.global.u16 	[%rd86], %rs149;
$L__BB1_33:
	ld.global.u16 	%rs17, [%rd149+-6];
	setp.eq.s16 	%p28, %rs17, 0;
	@%p28 bra 	$L__BB1_35;
	add.s16 	%rs108, %rs149, 1;
	cvt.s32.s16 	%r108, %rs17;
	mul.wide.s32 	%rd87, %r108, 2;
	add.s64 	%rd88, %rd4, %rd87;
	ld.local.u16 	%rs109, [%rd88];
	add.s16 	%rs110, %rs109, 1;
	st.local.u16 	[%rd88], %rs110;
	cvt.s32.s16 	%r109, %rs109;
	mul.wide.s32 	%rd89, %r109, 2;
	add.s64 	%rd90, %rd2, %rd89;
	st.global.u16 	[%rd90], %rs108;
$L__BB1_35:
	ld.global.u16 	%rs18, [%rd149+-4];
	setp.eq.s16 	%p29, %rs18, 0;
	@%p29 bra 	$L__BB1_37;
	add.s16 	%rs111, %rs149, 2;
	cvt.s32.s16 	%r110, %rs18;
	mul.wide.s32 	%rd91, %r110, 2;
	add.s64 	%rd92, %rd4, %rd91;
	ld.local.u16 	%rs112, [%rd92];
	add.s16 	%rs113, %rs112, 1;
	st.local.u16 	[%rd92], %rs113;
	cvt.s32.s16 	%r111, %rs112;
	mul.wide.s32 	%rd93, %r111, 2;
	add.s64 	%rd94, %rd2, %rd93;
	st.global.u16 	[%rd94], %rs111;
$L__BB1_37:
	ld.global.u16 	%rs19, [%rd149+-2];
	setp.eq.s16 	%p30, %rs19, 0;
	@%p30 bra 	$L__BB1_39;
	add.s16 	%rs114, %rs149, 3;
	cvt.s32.s16 	%r112, %rs19;
	mul.wide.s32 	%rd95, %r112, 2;
	add.s64 	%rd96, %rd4, %rd95;
	ld.local.u16 	%rs115, [%rd96];
	add.s16 	%rs116, %rs115, 1;
	st.local.u16 	[%rd96], %rs116;
	cvt.s32.s16 	%r113, %rs115;
	mul.wide.s32 	%rd97, %r113, 2;
	add.s64 	%rd98, %rd2, %rd97;
	st.global.u16 	[%rd98], %rs114;
$L__BB1_39:
	ld.global.u16 	%rs20, [%rd149];
	setp.eq.s16 	%p31, %rs20, 0;
	@%p31 bra 	$L__BB1_41;
	add.s16 	%rs117, %rs149, 4;
	cvt.s32.s16 	%r114, %rs20;
	mul.wide.s32 	%rd99, %r114, 2;
	add.s64 	%rd100, %rd4, %rd99;
	ld.local.u16 	%rs118, [%rd100];
	add.s16 	%rs119, %rs118, 1;
	st.local.u16 	[%rd100], %rs119;
	cvt.s32.s16 	%r115, %rs118;
	mul.wide.s32 	%rd101, %r115, 2;
	add.s64 	%rd102, %rd2, %rd101;
	st.global.u16 	[%rd102], %rs117;
$L__BB1_41:
	ld.global.u16 	%rs21, [%rd149+2];
	setp.eq.s16 	%p32, %rs21, 0;
	@%p32 bra 	$L__BB1_43;
	add.s16 	%rs120, %rs149, 5;
	cvt.s32.s16 	%r116, %rs21;
	mul.wide.s32 	%rd103, %r116, 2;
	add.s64 	%rd104, %rd4, %rd103;
	ld.local.u16 	%rs121, [%rd104];
	add.s16 	%rs122, %rs121, 1;
	st.local.u16 	[%rd104], %rs122;
	cvt.s32.s16 	%r117, %rs121;
	mul.wide.s32 	%rd105, %r117, 2;
	add.s64 	%rd106, %rd2, %rd105;
	st.global.u16 	[%rd106], %rs120;
$L__BB1_43:
	ld.global.u16 	%rs22, [%rd149+4];
	setp.eq.s16 	%p33, %rs22, 0;
	@%p33 bra 	$L__BB1_45;
	add.s16 	%rs123, %rs149, 6;
	cvt.s32.s16 	%r118, %rs22;
	mul.wide.s32 	%rd107, %r118, 2;
	add.s64 	%rd108, %rd4, %rd107;
	ld.local.u16 	%rs124, [%rd108];
	add.s16 	%rs125, %rs124, 1;
	st.local.u16 	[%rd108], %rs125;
	cvt.s32.s16 	%r119, %rs124;
	mul.wide.s32 	%rd109, %r119, 2;
	add.s64 	%rd110, %rd2, %rd109;
	st.global.u16 	[%rd110], %rs123;
$L__BB1_45:
	ld.global.u16 	%rs23, [%rd149+6];
	setp.eq.s16 	%p34, %rs23, 0;
	@%p34 bra 	$L__BB1_47;
	add.s16 	%rs126, %rs149, 7;
	cvt.s32.s16 	%r120, %rs23;
	mul.wide.s32 	%rd111, %r120, 2;
	add.s64 	%rd112, %rd4, %rd111;
	ld.local.u16 	%rs127, [%rd112];
	add.s16 	%rs128, %rs127, 1;
	st.local.u16 	[%rd112], %rs128;
	cvt.s32.s16 	%r121, %rs127;
	mul.wide.s32 	%rd113, %r121, 2;
	add.s64 	%rd114, %rd2, %rd113;
	st.global.u16 	[%rd114], %rs126;
$L__BB1_47:
	add.s16 	%rs149, %rs149, 8;
	add.s32 	%r142, %r142, 8;
	add.s64 	%rd149, %rd149, 16;
	setp.ne.s32 	%p35, %r142, 0;
	@%p35 bra 	$L__BB1_31;
$L__BB1_48:
	setp.eq.s32 	%p36, %r29, 0;
	@%p36 bra 	$L__BB1_69;
	and.b32  	%r35, %r40, 3;
	setp.lt.u32 	%p37, %r29, 4;
	@%p37 bra 	$L__BB1_59;
	mul.wide.u32 	%rd115, %r144, 2;
	add.s64 	%rd14, %rd3, %rd115;
	ld.global.u16 	%rs25, [%rd14];
	setp.eq.s16 	%p38, %rs25, 0;
	@%p38 bra 	$L__BB1_52;
	cvt.s32.s16 	%r122, %rs25;
	mul.wide.s32 	%rd116, %r122, 2;
	add.s64 	%rd117, %rd4, %rd116;
	ld.local.u16 	%rs129, [%rd117];
	add.s16 	%rs130, %rs129, 1;
	st.local.u16 	[%rd117], %rs130;
	cvt.s32.s16 	%r123, %rs129;
	mul.wide.s32 	%rd118, %r123, 2;
	add.s64 	%rd119, %rd2, %rd118;
	st.global.u16 	[%rd119], %r144;
$L__BB1_52:
	ld.global.u16 	%rs26, [%rd14+2];
	setp.eq.s16 	%p39, %rs26, 0;
	@%p39 bra 	$L__BB1_54;
	cvt.u16.u32 	%rs131, %r144;
	add.s16 	%rs132, %rs131, 1;
	cvt.s32.s16 	%r124, %rs26;
	mul.wide.s32 	%rd120, %r124, 2;
	add.s64 	%rd121, %rd4, %rd120;
	ld.local.u16 	%rs133, [%rd121];
	add.s16 	%rs134, %rs133, 1;
	st.local.u16 	[%rd121], %rs134;
	cvt.s32.s16 	%r125, %rs133;
	mul.wide.s32 	%rd122, %r125, 2;
	add.s64 	%rd123, %rd2, %rd122;
	st.global.u16 	[%rd123], %rs132;
$L__BB1_54:
	ld.global.u16 	%rs27, [%rd14+4];
	setp.eq.s16 	%p40, %rs27, 0;
	@%p40 bra 	$L__BB1_56;
	cvt.u16.u32 	%rs135, %r144;
	add.s16 	%rs136, %rs135, 2;
	cvt.s32.s16 	%r126, %rs27;
	mul.wide.s32 	%rd124, %r126, 2;
	add.s64 	%rd125, %rd4, %rd124;
	ld.local.u16 	%rs137, [%rd125];
	add.s16 	%rs138, %rs137, 1;
	st.local.u16 	[%rd125], %rs138;
	cvt.s32.s16 	%r127, %rs137;
	mul.wide.s32 	%rd126, %r127, 2;
	add.s64 	%rd127, %rd2, %rd126;
	st.global.u16 	[%rd127], %rs136;
$L__BB1_56:
	ld.global.u16 	%rs28, [%rd14+6];
	setp.eq.s16 	%p41, %rs28, 0;
	@%p41 bra 	$L__BB1_58;
	cvt.u16.u32 	%rs139, %r144;
	add.s16 	%rs140, %rs139, 3;
	cvt.s32.s16 	%r128, %rs28;
	mul.wide.s32 	%rd128, %r128, 2;
	add.s64 	%rd129, %rd4, %rd128;
	ld.local.u16 	%rs141, [%rd129];
	add.s16 	%rs142, %rs141, 1;
	st.local.u16 	[%rd129], %rs142;
	cvt.s32.s16 	%r129, %rs141;
	mul.wide.s32 	%rd130, %r129, 2;
	add.s64 	%rd131, %rd2, %rd130;
	st.global.u16 	[%rd131], %rs140;
$L__BB1_58:
	add.s32 	%r144, %r144, 4;
$L__BB1_59:
	setp.eq.s32 	%p42, %r35, 0;
	@%p42 bra 	$L__BB1_69;
	setp.eq.s32 	%p43, %r35, 1;
	@%p43 bra 	$L__BB1_66;
	mul.wide.u32 	%rd132, %r144, 2;
	add.s64 	%rd15, %rd3, %rd132;
	ld.global.u16 	%rs29, [%rd15];
	setp.eq.s16 	%p44, %rs29, 0;
	@%p44 bra 	$L__BB1_63;
	cvt.s32.s16 	%r130, %rs29;
	mul.wide.s32 	%rd133, %r130, 2;
	add.s64 	%rd134, %rd4, %rd133;
	ld.local.u16 	%rs143, [%rd134];
	add.s16 	%rs144, %rs143, 1;
	st.local.u16 	[%rd134], %rs144;
	cvt.s32.s16 	%r131, %rs143;
	mul.wide.s32 	%rd135, %r131, 2;
	add.s64 	%rd136, %rd2, %rd135;
	st.global.u16 	[%rd136], %r144;
$L__BB1_63:
	ld.global.u16 	%rs30, [%rd15+2];
	setp.eq.s16 	%p45, %rs30, 0;
	@%p45 bra 	$L__BB1_65;
	cvt.u16.u32 	%rs145, %r144;
	add.s16 	%rs146, %rs145, 1;
	cvt.s32.s16 	%r132, %rs30;
	mul.wide.s32 	%rd137, %r132, 2;
	add.s64 	%rd138, %rd4, %rd137;
	ld.local.u16 	%rs147, [%rd138];
	add.s16 	%rs148, %rs147, 1;
	st.local.u16 	[%rd138], %rs148;
	cvt.s32.s16 	%r133, %rs147;
	mul.wide.s32 	%rd139, %r133, 2;
	add.s64 	%rd140, %rd2, %rd139;
	st.global.u16 	[%rd140], %rs146;
$L__BB1_65:
	add.s32 	%r144, %r144, 2;
$L__BB1_66:
	and.b32  	%r134, %r40, 1;
	setp.eq.b32 	%p46, %r134, 1;
	not.pred 	%p47, %p46;
	@%p47 bra 	$L__BB1_69;
	mul.wide.u32 	%rd141, %r144, 2;
	add.s64 	%rd142, %rd3, %rd141;
	ld.global.u16 	%rs31, [%rd142];
	setp.eq.s16 	%p48, %rs31, 0;
	@%p48 bra 	$L__BB1_69;
	cvt.s32.s16 	%r135, %rs31;
	mul.wide.s32 	%rd143, %r135, 2;
	add.s64 	%rd144, %rd4, %rd143;
	ld.local.s16 	%r136, [%rd144];
	mul.wide.s32 	%rd145, %r136, 2;
	add.s64 	%rd146, %rd2, %rd145;
	st.global.u16 	[%rd146], %r144;
$L__BB1_69:
	ret;

}


// ===== COMPILED SASS (sm_100) =====

	.target	sm_100

	.elftype	@"ET_EXEC"


//--------------------- .note.nv.tkinfo           --------------------------
	.section	.note.nv.tkinfo,"",@"SHT_NOTE"
	.sectionflags	@"SHF_NOTE_NV_TKINFO"
	.tkinfo
        /*0018*/ 	.word	0x00000002
        /*0030*/ 	.string	""
        /*0030*/ 	.string	"ptxas"
        /*0030*/ 	.string	"Cuda compilation tools, release 13.0, V13.0.88"
        /*0030*/ 	.string	"Build cuda_13.0.r13.0/compiler.36424714_0"
        /*0030*/ 	.string	"-arch sm_100 -m 64 "



//--------------------- .note.nv.cuinfo           --------------------------
	.section	.note.nv.cuinfo,"",@"SHT_NOTE"
	.sectionflags	@"SHF_NOTE_NV_CUINFO"
        /*0018*/ 	.short	0x0002
        /*001a*/ 	.short	0x0064
        /*001c*/ 	.short	0x0082
	.zero		2


//--------------------- .nv.info                  --------------------------
	.section	.nv.info,"",@"SHT_CUDA_INFO"
	.align	4


	//----- nvinfo : EIATTR_REGCOUNT
	.align		4
        /*0000*/ 	.byte	0x04, 0x2f
        /*0002*/ 	.short	(.L_2 - .L_1)
	.align		4
.L_1:
        /*0004*/ 	.word	index@(_Z22d_test_decode_testcasejPKsS0_)
        /*0008*/ 	.word	0x00000018


	//----- nvinfo : EIATTR_FRAME_SIZE
	.align		4
.L_2:
        /*000c*/ 	.byte	0x04, 0x11
        /*000e*/ 	.short	(.L_4 - .L_3)
	.align		4
.L_3:
        /*0010*/ 	.word	index@(_Z22d_test_decode_testcasejPKsS0_)
        /*0014*/ 	.word	0x00000008


	//----- nvinfo : EIATTR_REGCOUNT
	.align		4
.L_4:
        /*0018*/ 	.byte	0x04, 0x2f
        /*001a*/ 	.short	(.L_6 - .L_5)
	.align		4
.L_5:
        /*001c*/ 	.word	index@(_Z16d_test_constructPsS_S_i)
        /*0020*/ 	.word	0x00000015


	//----- nvinfo : EIATTR_FRAME_SIZE
	.align		4
.L_6:
        /*0024*/ 	.byte	0x04, 0x11
        /*0026*/ 	.short	(.L_8 - .L_7)
	.align		4
.L_7:
        /*0028*/ 	.word	index@(_Z16d_test_constructPsS_S_i)
        /*002c*/ 	.word	0x00000020


	//----- nvinfo : EIATTR_MIN_STACK_SIZE
	.align		4
.L_8:
        /*0030*/ 	.byte	0x04, 0x12
        /*0032*/ 	.short	(.L_10 - .L_9)
	.align		4
.L_9:
        /*0034*/ 	.word	index@(_Z16d_test_constructPsS_S_i)
        /*0038*/ 	.word	0x00000020


	//----- nvinfo : EIATTR_MIN_STACK_SIZE
	.align		4
.L_10:
        /*003c*/ 	.byte	0x04, 0x12
        /*003e*/ 	.short	(.L_12 - .L_11)
	.align		4
.L_11:
        /*0040*/ 	.word	index@(_Z22d_test_decode_testcasejPKsS0_)
        /*0044*/ 	.word	0x00000008
.L_12:


//--------------------- .nv.compat                --------------------------
	.section	.nv.compat,"",@"SHT_CUDA_COMPAT_INFO"
	.align	4
        /*0000*/ 	.byte	0x02, 0x09, 0x00, 0x00, 0x02, 0x02, 0x01, 0x00, 0x02, 0x05, 0x05, 0x00, 0x03, 0x07, 0x01, 0x01
        /*0010*/ 	.byte	0x02, 0x03, 0x00, 0x00, 0x02, 0x06, 0x01, 0x00, 0x04, 0x0b, 0x08, 0x00, 0x09, 0x00, 0x00, 0x00
        /*0020*/ 	.byte	0x00, 0x00, 0x00, 0x00


//--------------------- .nv.info._Z16d_test_constructPsS_S_i --------------------------
	.section	.nv.info._Z16d_test_constructPsS_S_i,"",@"SHT_CUDA_INFO"
	.sectionflags	@""
	.align	4


	//----- nvinfo : EIATTR_CUDA_API_VERSION
	.align		4
        /*0000*/ 	.byte	0x04, 0x37
        /*0002*/ 	.short	(.L_14 - .L_13)
.L_13:
        /*0004*/ 	.word	0x00000082


	//----- nvinfo : EIATTR_KPARAM_INFO
	.align		4
.L_14:
        /*0008*/ 	.byte	0x04, 0x17
        /*000a*/ 	.short	(.L_16 - .L_15)
.L_15:
        /*000c*/ 	.word	0x00000000
        /*0010*/ 	.short	0x0003
        /*0012*/ 	.short	0x0018
        /*0014*/ 	.byte	0x00, 0xf0, 0x11, 0x00


	//----- nvinfo : EIATTR_KPARAM_INFO
	.align		4
.L_16:
        /*0018*/ 	.byte	0x04, 0x17
        /*001a*/ 	.short	(.L_18 - .L_17)
.L_17:
        /*001c*/ 	.word	0x00000000
        /*0020*/ 	.short	0x0002
        /*0022*/ 	.short	0x0010
        /*0024*/ 	.byte	0x00, 0xf5, 0x21, 0x00


	//----- nvinfo : EIATTR_KPARAM_INFO
	.align		4
.L_18:
        /*0028*/ 	.byte	0x04, 0x17
        /*002a*/ 	.short	(.L_20 - .L_19)
.L_19:
        /*002c*/ 	.word	0x00000000
        /*0030*/ 	.short	0x0001
        /*0032*/ 	.short	0x0008
        /*0034*/ 	.byte	0x00, 0xf5, 0x21, 0x00


	//----- nvinfo : EIATTR_KPARAM_INFO
	.align		4
.L_20:
        /*0038*/ 	.byte	0x04, 0x17
        /*003a*/ 	.short	(.L_22 - .L_21)
.L_21:
        /*003c*/ 	.word	0x00000000
        /*0040*/ 	.short	0x0000
        /*0042*/ 	.short	0x0000
        /*0044*/ 	.byte	0x00, 0xf5, 0x21, 0x00


	//----- nvinfo : EIATTR_SPARSE_MMA_MASK
	.align		4
.L_22:
        /*0048*/ 	.byte	0x03, 0x50
        /*004a*/ 	.short	0x0000


	//----- nvinfo : EIATTR_MAXREG_COUNT
	.align		4
        /*004c*/ 	.byte	0x03, 0x1b
        /*004e*/ 	.short	0x00ff


	//----- nvinfo : EIATTR_MERCURY_ISA_VERSION
	.align		4
        /*0050*/ 	.byte	0x03, 0x5f
        /*0052*/ 	.short	0x0101


	//----- nvinfo : EIATTR_VRC_CTA_INIT_COUNT
	.align		4
        /*0054*/ 	.byte	0x02, 0x4a
	.zero		1
	.zero		1


	//----- nvinfo : EIATTR_EXIT_INSTR_OFFSETS
	.align		4
        /*0058*/ 	.byte	0x04, 0x1c
        /*005a*/ 	.short	(.L_24 - .L_23)


	//   ....[0]....
.L_23:
        /*005c*/ 	.word	0x00000de0


	//   ....[1]....
        /*0060*/ 	.word	0x00000e30


	//   ....[2]....
        /*0064*/ 	.word	0x00000e80


	//   ....[3]....
        /*0068*/ 	.word	0x00000ed0


	//   ....[4]....
        /*006c*/ 	.word	0x00000f20


	//   ....[5]....
        /*0070*/ 	.word	0x00000f80


	//   ....[6]....
        /*0074*/ 	.word	0x00000fd0


	//   ....[7]....
        /*0078*/ 	.word	0x00001020


	//   ....[8]....
        /*007c*/ 	.word	0x00001070


	//   ....[9]....
        /*0080*/ 	.word	0x000010c0


	//   ....[10]....
        /*0084*/ 	.word	0x00001110


	//   ....[11]....
        /*0088*/ 	.word	0x00001160


	//   ....[12]....
        /*008c*/ 	.word	0x000011b0


	//   ....[13]....
        /*0090*/ 	.word	0x00001200


	//   ....[14]....
        /*0094*/ 	.word	0x00001240


	//   ....[15]....
        /*0098*/ 	.word	0x000013f0


	//   ....[16]....
        /*009c*/ 	.word	0x00001ba0


	//   ....[17]....
        /*00a0*/ 	.word	0x00001f50


	//   ....[18]....
        /*00a4*/ 	.word	0x00002150


	//   ....[19]....
        /*00a8*/ 	.word	0x000021a0


	//   ....[20]....
        /*00ac*/ 	.word	0x00002210


	//----- nvinfo : EIATTR_CBANK_PARAM_SIZE
	.align		4
.L_24:
        /*00b0*/ 	.byte	0x03, 0x19
        /*00b2*/ 	.short	0x001c


	//----- nvinfo : EIATTR_PARAM_CBANK
	.align		4
        /*00b4*/ 	.byte	0x04, 0x0a
        /*00b6*/ 	.short	(.L_26 - .L_25)
	.align		4
.L_25:
        /*00b8*/ 	.word	index@(.nv.constant0._Z16d_test_constructPsS_S_i)
        /*00bc*/ 	.short	0x0380
        /*00be*/ 	.short	0x001c


	//----- nvinfo : EIATTR_SW_WAR
	.align		4
.L_26:
        /*00c0*/ 	.byte	0x04, 0x36
        /*00c2*/ 	.short	(.L_28 - .L_27)
.L_27:
        /*00c4*/ 	.word	0x00000008
.L_28:


//--------------------- .nv.info._Z22d_test_decode_testcasejPKsS0_ --------------------------
	.section	.nv.info._Z22d_test_decode_testcasejPKsS0_,"",@"SHT_CUDA_INFO"
	.sectionflags	@""
	.align	4


	//----- nvinfo : EIATTR_CUDA_API_VERSION
	.align		4
        /*0000*/ 	.byte	0x04, 0x37
        /*0002*/ 	.short	(.L_30 - .L_29)
.L_29:
        /*0004*/ 	.word	0x00000082


	//----- nvinfo : EIATTR_KPARAM_INFO
	.align		4
.L_30:
        /*0008*/ 	.byte	0x04, 0x17
        /*000a*/ 	.short	(.L_32 - .L_31)
.L_31:
        /*000c*/ 	.word	0x00000000
        /*0010*/ 	.short	0x0002
        /*0012*/ 	.short	0x0010
        /*0014*/ 	.byte	0x00, 0xf5, 0x21, 0x00


	//----- nvinfo : EIATTR_KPARAM_INFO
	.align		4
.L_32:
        /*0018*/ 	.byte	0x04, 0x17
        /*001a*/ 	.short	(.L_34 - .L_33)
.L_33:
        /*001c*/ 	.word	0x00000000
        /*0020*/ 	.short	0x0001
        /*0022*/ 	.short	0x0008
        /*0024*/ 	.byte	0x00, 0xf5, 0x21, 0x00


	//----- nvinfo : EIATTR_KPARAM_INFO
	.align		4
.L_34:
        /*0028*/ 	.byte	0x04, 0x17
        /*002a*/ 	.short	(.L_36 - .L_35)
.L_35:
        /*002c*/ 	.word	0x00000000
        /*0030*/ 	.short	0x0000
        /*0032*/ 	.short	0x0000
        /*0034*/ 	.byte	0x00, 0xf0, 0x11, 0x00


	//----- nvinfo : EIATTR_SPARSE_MMA_MASK
	.align		4
.L_36:
        /*0038*/ 	.byte	0x03, 0x50
        /*003a*/ 	.short	0x0000


	//----- nvinfo : EIATTR_MAXREG_COUNT
	.align		4
        /*003c*/ 	.byte	0x03, 0x1b
        /*003e*/ 	.short	0x00ff


	//----- nvinfo : EIATTR_EXTERNS
	.align		4
        /*0040*/ 	.byte	0x04, 0x0f
        /*0042*/ 	.short	(.L_38 - .L_37)


	//   ....[0]....
	.align		4
.L_37:
        /*0044*/ 	.word	index@(vprintf)


	//----- nvinfo : EIATTR_MERCURY_ISA_VERSION
	.align		4
.L_38:
        /*0048*/ 	.byte	0x03, 0x5f
        /*004a*/ 	.short	0x0101


	//----- nvinfo : EIATTR_VRC_CTA_INIT_COUNT
	.align		4
        /*004c*/ 	.byte	0x02, 0x4a
	.zero		1
	.zero		1


	//----- nvinfo : EIATTR_SYSCALL_OFFSETS
	.align		4
        /*0050*/ 	.byte	0x04, 0x46
        /*0052*/ 	.short	(.L_40 - .L_39)


	//   ....[0]....
.L_39:
        /*0054*/ 	.word	0x000007d0


	//----- nvinfo : EIATTR_EXIT_INSTR_OFFSETS
	.align		4
.L_40:
        /*0058*/ 	.byte	0x04, 0x1c
        /*005a*/ 	.short	(.L_42 - .L_41)


	//   ....[0]....
.L_41:
        /*005c*/ 	.word	0x000007e0


	//----- nvinfo : EIATTR_CBANK_PARAM_SIZE
	.align		4
.L_42:
        /*0060*/ 	.byte	0x03, 0x19
        /*0062*/ 	.short	0x0018


	//----- nvinfo : EIATTR_PARAM_CBANK
	.align		4
        /*0064*/ 	.byte	0x04, 0x0a
        /*0066*/ 	.short	(.L_44 - .L_43)
	.align		4
.L_43:
        /*0068*/ 	.word	index@(.nv.constant0._Z22d_test_decode_testcasejPKsS0_)
        /*006c*/ 	.short	0x0380
        /*006e*/ 	.short	0x0018


	//----- nvinfo : EIATTR_SW_WAR
	.align		4
.L_44:
        /*0070*/ 	.byte	0x04, 0x36
        /*0072*/ 	.short	(.L_46 - .L_45)
.L_45:
        /*0074*/ 	.word	0x00000008
.L_46:


//--------------------- .nv.callgraph             --------------------------
	.section	.nv.callgraph,"",@"SHT_CUDA_CALLGRAPH"
	.align	4
	.sectionentsize	8
	.align		4
        /*0000*/ 	.word	0x00000000
	.align		4
        /*0004*/ 	.word	0xffffffff
	.align		4
        /*0008*/ 	.word	index@(_Z22d_test_decode_testcasejPKsS0_)
	.align		4
        /*000c*/ 	.word	index@(vprintf)
	.align		4
        /*0010*/ 	.word	0x00000000
	.align		4
        /*0014*/ 	.word	0xfffffffe
	.align		4
        /*0018*/ 	.word	0x00000000
	.align		4
        /*001c*/ 	.word	0xfffffffd
	.align		4
        /*0020*/ 	.word	0x00000000
	.align		4
        /*0024*/ 	.word	0xfffffffc


//--------------------- .nv.constant4             --------------------------
	.section	.nv.constant4,"a",@progbits
	.align	8
	.align		8
.nv.constant4:
        /*0000*/ 	.dword	$str
	.align		8
        /*0008*/ 	.dword	vprintf


//--------------------- .text._Z16d_test_constructPsS_S_i --------------------------
	.section	.text._Z16d_test_constructPsS_S_i,"ax",@progbits
	.align	128
        .global         _Z16d_test_constructPsS_S_i
        .type           _Z16d_test_constructPsS_S_i,@function
        .size           _Z16d_test_constructPsS_S_i,(.L_x_17 - _Z16d_test_constructPsS_S_i)
        .other          _Z16d_test_constructPsS_S_i,@"STO_CUDA_ENTRY STV_DEFAULT"
_Z16d_test_constructPsS_S_i:
.text._Z16d_test_constructPsS_S_i:
[----:B------:R-:W0:Y:S08]  /*0000*/  LDC R1, c[0x0][0x37c] ;  /* 0x0000df00ff017b82 */ /* 0x000e300000000800 */
[----:B------:R-:W1:Y:S01]  /*0010*/  LDC.64 R2, c[0x0][0x380] ;  /* 0x0000e000ff027b82 */ /* 0x000e620000000a00 */
[----:B------:R-:W1:Y:S01]  /*0020*/  LDCU.64 UR10, c[0x0][0x358] ;  /* 0x00006b00ff0a77ac */ /* 0x000e620008000a00 */
[----:B0-----:R-:W-:Y:S01]  /*0030*/  VIADD R1, R1, 0xffffffe0 ;  /* 0xffffffe001017836 */ /* 0x001fe20000000000 */
[----:B------:R-:W0:Y:S02]  /*0040*/  LDCU UR4, c[0x0][0x398] ;  /* 0x00007300ff0477ac */ /* 0x000e240008000800 */
[----:B0-----:R-:W-:Y:S01]  /*0050*/  UISETP.GE.AND UP0, UPT, UR4, 0x1, UPT ;  /* 0x000000010400788c */ /* 0x001fe2000bf06270 */
[----:B-1----:R0:W-:Y:S04]  /*0060*/  STG.E.U16 desc[UR10][R2.64], RZ ;  /* 0x000000ff02007986 */ /* 0x0021e8000c10150a */
[----:B------:R0:W-:Y:S04]  /*0070*/  STG.E.U16 desc[UR10][R2.64+0x2], RZ ;  /* 0x000002ff02007986 */ /* 0x0001e8000c10150a */
        /* <DEDUP_REMOVED lines=13> */
[----:B------:R0:W-:Y:S01]  /*0150*/  STG.E.U16 desc[UR10][R2.64+0x1e], RZ ;  /* 0x00001eff02007986 */ /* 0x0001e2000c10150a */
[----:B------:R-:W-:Y:S05]  /*0160*/  BRA.U !UP0, `(.L_x_0) ;  /* 0x0000000d080c7547 */ /* 0x000fea000b800000 */
[----:B------:R-:W-:Y:S01]  /*0170*/  UISETP.GE.U32.AND UP1, UPT, UR4, 0x10, UPT ;  /* 0x000000100400788c */ /* 0x000fe2000bf26070 */
[----:B------:R-:W-:Y:S01]  /*0180*/  IMAD.MOV.U32 R0, RZ, RZ, RZ ;  /* 0x000000ffff007224 */ /* 0x000fe200078e00ff */
[----:B------:R-:W-:-:S04]  /*0190*/  ULOP3.LUT UR8, UR4, 0xf, URZ, 0xc0, !UPT ;  /* 0x0000000f04087892 */ /* 0x000fc8000f8ec0ff */
[----:B------:R-:W-:-:S03]  /*01a0*/  UISETP.NE.AND UP0, UPT, UR8, URZ, UPT ;  /* 0x000000ff0800728c */ /* 0x000fc6000bf05270 */
[----:B------:R-:W-:Y:S08]  /*01b0*/  BRA.U !UP1, `(.L_x_1) ;  /* 0x0000000509787547 */ /* 0x000ff0000b800000 */
[----:B------:R-:W1:Y:S01]  /*01c0*/  LDCU.64 UR6, c[0x0][0x390] ;  /* 0x00007200ff0677ac */ /* 0x000e620008000a00 */
[----:B------:R-:W-:-:S06]  /*01d0*/  ULOP3.LUT UR4, UR4, 0x7ffffff0, URZ, 0xc0, !UPT ;  /* 0x7ffffff004047892 */ /* 0x000fcc000f8ec0ff */
[----:B------:R-:W-:Y:S01]  /*01e0*/  MOV R0, UR4 ;  /* 0x0000000400007c02 */ /* 0x000fe20008000f00 */
[----:B-1----:R-:W-:-:S04]  /*01f0*/  UIADD3 UR5, UP1, UPT, UR6, 0x10, URZ ;  /* 0x0000001006057890 */ /* 0x002fc8000ff3e0ff */
[----:B------:R-:W-:Y:S02]  /*0200*/  UIADD3.X UR6, UPT, UPT, URZ, UR7, URZ, UP1, !UPT ;  /* 0x00000007ff067290 */ /* 0x000fe40008ffe4ff */
[----:B0-----:R-:W-:Y:S01]  /*0210*/  IMAD.U32 R2, RZ, RZ, UR5 ;  /* 0x00000005ff027e24 */ /* 0x001fe2000f8e00ff */
[----:B------:R-:W-:-:S03]  /*0220*/  UIADD3 UR7, UPT, UPT, -UR4, URZ, URZ ;  /* 0x000000ff04077290 */ /* 0x000fc6000fffe1ff */
[----:B------:R-:W-:-:S09]  /*0230*/  IMAD.U32 R3, RZ, RZ, UR6 ;  /* 0x00000006ff037e24 */ /* 0x000fd2000f8e00ff */
.L_x_2:
[----:B-1----:R-:W2:Y:S01]  /*0240*/  LDG.E.S16 R7, desc[UR10][R2.64+-0x10] ;  /* 0xfffff00a02077981 */ /* 0x002ea2000c1e1700 */
[----:B------:R-:W2:Y:S02]  /*0250*/  LDC.64 R4, c[0x0][0x380] ;  /* 0x0000e000ff047b82 */ /* 0x000ea40000000a00 */
[----:B--2---:R-:W-:-:S05]  /*0260*/  IMAD.WIDE R6, R7, 0x2, R4 ;  /* 0x0000000207067825 */ /* 0x004fca00078e0204 */
[----:B------:R-:W2:Y:S02]  /*0270*/  LDG.E.U16 R8, desc[UR10][R6.64] ;  /* 0x0000000a06087981 */ /* 0x000ea4000c1e1500 */
[----:B--2---:R-:W-:-:S05]  /*0280*/  IADD3 R13, PT, PT, R8, 0x1, RZ ;  /* 0x00000001080d7810 */ /* 0x004fca0007ffe0ff */
[----:B------:R0:W-:Y:S04]  /*0290*/  STG.E.U16 desc[UR10][R6.64], R13 ;  /* 0x0000000d06007986 */ /* 0x0001e8000c10150a */
[----:B------:R-:W2:Y:S02]  /*02a0*/  LDG.E.S16 R9, desc[UR10][R2.64+-0xe] ;  /* 0xfffff20a02097981 */ /* 0x000ea4000c1e1700 */
[----:B--2---:R-:W-:-:S05]  /*02b0*/  IMAD.WIDE R8, R9, 0x2, R4 ;  /* 0x0000000209087825 */ /* 0x004fca00078e0204 */
[----:B------:R-:W2:Y:S02]  /*02c0*/  LDG.E.U16 R10, desc[UR10][R8.64] ;  /* 0x0000000a080a7981 */ /* 0x000ea4000c1e1500 */
[----:B--2---:R-:W-:-:S05]  /*02d0*/  VIADD R15, R10, 0x1 ;  /* 0x000000010a0f7836 */ /* 0x004fca0000000000 */
[----:B------:R1:W-:Y:S04]  /*02e0*/  STG.E.U16 desc[UR10][R8.64], R15 ;  /* 0x0000000f08007986 */ /* 0x0003e8000c10150a */
[----:B------:R-:W2:Y:S02]  /*02f0*/  LDG.E.S16 R11, desc[UR10][R2.64+-0xc] ;  /* 0xfffff40a020b7981 */ /* 0x000ea4000c1e1700 */
[----:B--2---:R-:W-:-:S05]  /*0300*/  IMAD.WIDE R10, R11, 0x2, R4 ;  /* 0x000000020b0a7825 */ /* 0x004fca00078e0204 */
[----:B------:R-:W2:Y:S02]  /*0310*/  LDG.E.U16 R12, desc[UR10][R10.64] ;  /* 0x0000000a0a0c7981 */ /* 0x000ea4000c1e1500 */
[----:B--2---:R-:W-:-:S05]  /*0320*/  VIADD R17, R12, 0x1 ;  /* 0x000000010c117836 */ /* 0x004fca0000000000 */
[----:B------:R2:W-:Y:S04]  /*0330*/  STG.E.U16 desc[UR10][R10.64], R17 ;  /* 0x000000110a007986 */ /* 0x0005e8000c10150a */
[----:B0-----:R-:W3:Y:S02]  /*0340*/  LDG.E.S16 R7, desc[UR10][R2.64+-0xa] ;  /* 0xfffff60a02077981 */ /* 0x001ee4000c1e1700 */
[----:B---3--:R-:W-:-:S05]  /*0350*/  IMAD.WIDE R6, R7, 0x2, R4 ;  /* 0x0000000207067825 */ /* 0x008fca00078e0204 */
[----:B------:R-:W3:Y:S02]  /*0360*/  LDG.E.U16 R12, desc[UR10][R6.64] ;  /* 0x0000000a060c7981 */ /* 0x000ee4000c1e1500 */
[----:B---3--:R-:W-:-:S05]  /*0370*/  IADD3 R13, PT, PT, R12, 0x1, RZ ;  /* 0x000000010c0d7810 */ /* 0x008fca0007ffe0ff */
[----:B------:R0:W-:Y:S04]  /*0380*/  STG.E.U16 desc[UR10][R6.64], R13 ;  /* 0x0000000d06007986 */ /* 0x0001e8000c10150a */
[----:B-1----:R-:W3:Y:S02]  /*0390*/  LDG.E.S16 R9, desc[UR10][R2.64+-0x8] ;  /* 0xfffff80a02097981 */ /* 0x002ee4000c1e1700 */
[----:B---3--:R-:W-:-:S05]  /*03a0*/  IMAD.WIDE R8, R9, 0x2, R4 ;  /* 0x0000000209087825 */ /* 0x008fca00078e0204 */
[----:B------:R-:W3:Y:S02]  /*03b0*/  LDG.E.U16 R12, desc[UR10][R8.64] ;  /* 0x0000000a080c7981 */ /* 0x000ee4000c1e1500 */
[----:B---3--:R-:W-:-:S05]  /*03c0*/  VIADD R15, R12, 0x1 ;  /* 0x000000010c0f7836 */ /* 0x008fca0000000000 */
[----:B------:R1:W-:Y:S04]  /*03d0*/  STG.E.U16 desc[UR10][R8.64], R15 ;  /* 0x0000000f08007986 */ /* 0x0003e8000c10150a */
[----:B--2---:R-:W2:Y:S02]  /*03e0*/  LDG.E.S16 R11, desc[UR10][R2.64+-0x6] ;  /* 0xfffffa0a020b7981 */ /* 0x004ea4000c1e1700 */
        /* <DEDUP_REMOVED lines=49> */
[----:B0-----:R-:W2:Y:S02]  /*0700*/  LDG.E.S16 R7, desc[UR10][R2.64+0xe] ;  /* 0x00000e0a02077981 */ /* 0x001ea4000c1e1700 */
[----:B--2---:R-:W-:-:S05]  /*0710*/  IMAD.WIDE R4, R7, 0x2, R4 ;  /* 0x0000000207047825 */ /* 0x004fca00078e0204 */
[----:B------:R-:W2:Y:S01]  /*0720*/  LDG.E.U16 R6, desc[UR10][R4.64] ;  /* 0x0000000a04067981 */ /* 0x000ea2000c1e1500 */
[----:B------:R-:W-:Y:S01]  /*0730*/  UIADD3 UR7, UPT, UPT, UR7, 0x10, URZ ;  /* 0x0000001007077890 */ /* 0x000fe2000fffe0ff */
[----:B------:R-:W-:-:S03]  /*0740*/  IADD3 R2, P0, PT, R2, 0x20, RZ ;  /* 0x0000002002027810 */ /* 0x000fc60007f1e0ff */
[----:B------:R-:W-:Y:S02]  /*0750*/  UISETP.NE.AND UP1, UPT, UR7, URZ, UPT ;  /* 0x000000ff0700728c */ /* 0x000fe4000bf25270 */
[----:B------:R-:W-:Y:S01]  /*0760*/  IMAD.X R3, RZ, RZ, R3, P0 ;  /* 0x000000ffff037224 */ /* 0x000fe200000e0603 */
[----:B--2---:R-:W-:-:S05]  /*0770*/  IADD3 R7, PT, PT, R6, 0x1, RZ ;  /* 0x0000000106077810 */ /* 0x004fca0007ffe0ff */
[----:B------:R1:W-:Y:S01]  /*0780*/  STG.E.U16 desc[UR10][R4.64], R7 ;  /* 0x0000000704007986 */ /* 0x0003e2000c10150a */
[----:B------:R-:W-:Y:S05]  /*0790*/  BRA.U UP1, `(.L_x_2) ;  /* 0xfffffff901a87547 */ /* 0x000fea000b83ffff */
.L_x_1:
[----:B------:R-:W-:Y:S05]  /*07a0*/  BRA.U !UP0, `(.L_x_0) ;  /* 0x00000005087c7547 */ /* 0x000fea000b800000 */
[----:B------:R-:W2:Y:S01]  /*07b0*/  LDCU UR4, c[0x0][0x398] ;  /* 0x00007300ff0477ac */ /* 0x000ea20008000800 */
[----:B------:R-:W-:Y:S02]  /*07c0*/  UISETP.GE.U32.AND UP0, UPT, UR8, 0x8, UPT ;  /* 0x000000080800788c */ /* 0x000fe4000bf06070 */
[----:B--2---:R-:W-:-:S04]  /*07d0*/  ULOP3.LUT UR5, UR4, 0x7, URZ, 0xc0, !UPT ;  /* 0x0000000704057892 */ /* 0x004fc8000f8ec0ff */
[----:B------:R-:W-:-:S03]  /*07e0*/  UISETP.NE.AND UP1, UPT, UR5, URZ, UPT ;  /* 0x000000ff0500728c */ /* 0x000fc6000bf25270 */
[----:B------:R-:W-:Y:S08]  /*07f0*/  BRA.U !UP0, `(.L_x_3) ;  /* 0x0000000108b07547 */ /* 0x000ff0000b800000 */
[----:B-1----:R-:W1:Y:S08]  /*0800*/  LDC.64 R4, c[0x0][0x390] ;  /* 0x0000e400ff047b82 */ /* 0x002e700000000a00 */
[----:B0-----:R-:W0:Y:S01]  /*0810*/  LDC.64 R2, c[0x0][0x380] ;  /* 0x0000e000ff027b82 */ /* 0x001e220000000a00 */
[----:B-1----:R-:W-:-:S05]  /*0820*/  IMAD.WIDE.U32 R4, R0, 0x2, R4 ;  /* 0x0000000200047825 */ /* 0x002fca00078e0004 */
[----:B------:R-:W0:Y:S02]  /*0830*/  LDG.E.S16 R7, desc[UR10][R4.64] ;  /* 0x0000000a04077981 */ /* 0x000e24000c1e1700 */
[----:B0-----:R-:W-:-:S05]  /*0840*/  IMAD.WIDE R6, R7, 0x2, R2 ;  /* 0x0000000207067825 */ /* 0x001fca00078e0202 */
[----:B------:R-:W2:Y:S02]  /*0850*/  LDG.E.U16 R8, desc[UR10][R6.64] ;  /* 0x0000000a06087981 */ /* 0x000ea4000c1e1500 */
[----:B--2---:R-:W-:-:S05]  /*0860*/  VIADD R13, R8, 0x1 ;  /* 0x00000001080d7836 */ /* 0x004fca0000000000 */
[----:B------:R0:W-:Y:S04]  /*0870*/  STG.E.U16 desc[UR10][R6.64], R13 ;  /* 0x0000000d06007986 */ /* 0x0001e8000c10150a */
[----:B------:R-:W2:Y:S02]  /*0880*/  LDG.E.S16 R9, desc[UR10][R4.64+0x2] ;  /* 0x0000020a04097981 */ /* 0x000ea4000c1e1700 */
        /* <DEDUP_REMOVED lines=12> */
[----:B---3--:R-:W-:-:S05]  /*0950*/  VIADD R13, R12, 0x1 ;  /* 0x000000010c0d7836 */ /* 0x008fca0000000000 */
[----:B------:R0:W-:Y:S04]  /*0960*/  STG.E.U16 desc[UR10][R6.64], R13 ;  /* 0x0000000d06007986 */ /* 0x0001e8000c10150a */
[----:B-1----:R-:W3:Y:S02]  /*0970*/  LDG.E.S16 R9, desc[UR10][R4.64+0x8] ;  /* 0x0000080a04097981 */ /* 0x002ee4000c1e1700 */
[----:B---3--:R-:W-:-:S05]  /*0980*/  IMAD.WIDE R8, R9, 0x2, R2 ;  /* 0x0000000209087825 */ /* 0x008fca00078e0202 */
[----:B------:R-:W3:Y:S02]  /*0990*/  LDG.E.U16 R12, desc[UR10][R8.64] ;  /* 0x0000000a080c7981 */ /* 0x000ee4000c1e1500 */
[----:B---3--:R-:W-:-:S05]  /*09a0*/  IADD3 R15, PT, PT, R12, 0x1, RZ ;  /* 0x000000010c0f7810 */ /* 0x008fca0007ffe0ff */
        /* <DEDUP_REMOVED lines=13> */
[----:B------:R-:W3:Y:S01]  /*0a80*/  LDG.E.U16 R8, desc[UR10][R2.64] ;  /* 0x0000000a02087981 */ /* 0x000ee2000c1e1500 */
[----:B------:R-:W-:Y:S01]  /*0a90*/  VIADD R0, R0, 0x8 ;  /* 0x0000000800007836 */ /* 0x000fe20000000000 */
[----:B---3--:R-:W-:-:S05]  /*0aa0*/  IADD3 R9, PT, PT, R8, 0x1, RZ ;  /* 0x0000000108097810 */ /* 0x008fca0007ffe0ff */
[----:B------:R2:W-:Y:S02]  /*0ab0*/  STG.E.U16 desc[UR10][R2.64], R9 ;  /* 0x0000000902007986 */ /* 0x0005e4000c10150a */
.L_x_3:
[----:B------:R-:W-:Y:S05]  /*0ac0*/  BRA.U !UP1, `(.L_x_0) ;  /* 0x0000000109b47547 */ /* 0x000fea000b800000 */
[----:B------:R-:W-:Y:S02]  /*0ad0*/  UISETP.GE.U32.AND UP0, UPT, UR5, 0x4, UPT ;  /* 0x000000040500788c */ /* 0x000fe4000bf06070 */
[----:B------:R-:W-:-:S04]  /*0ae0*/  ULOP3.LUT UR4, UR4, 0x3, URZ, 0xc0, !UPT ;  /* 0x0000000304047892 */ /* 0x000fc8000f8ec0ff */
[----:B------:R-:W-:-:S03]  /*0af0*/  UISETP.NE.AND UP1, UPT, UR4, URZ, UPT ;  /* 0x000000ff0400728c */ /* 0x000fc6000bf25270 */
[----:B------:R-:W-:Y:S08]  /*0b00*/  BRA.U !UP0, `(.L_x_4) ;  /* 0x0000000108607547 */ /* 0x000ff0000b800000 */
[----:B-1----:R-:W1:Y:S08]  /*0b10*/  LDC.64 R4, c[0x0][0x390] ;  /* 0x0000e400ff047b82 */ /* 0x002e700000000a00 */
[----:B0-2---:R-:W0:Y:S01]  /*0b20*/  LDC.64 R2, c[0x0][0x380] ;  /* 0x0000e000ff027b82 */ /* 0x005e220000000a00 */
        /* <DEDUP_REMOVED lines=16> */
[----:B0-----:R-:W2:Y:S02]  /*0c30*/  LDG.E.S16 R7, desc[UR10][R4.64+0x6] ;  /* 0x0000060a04077981 */ /* 0x001ea4000c1e1700 */
[----:B--2---:R-:W-:-:S05]  /*0c40*/  IMAD.WIDE R2, R7, 0x2, R2 ;  /* 0x0000000207027825 */ /* 0x004fca00078e0202 */
[----:B------:R-:W2:Y:S01]  /*0c50*/  LDG.E.U16 R6, desc[UR10][R2.64] ;  /* 0x0000000a02067981 */ /* 0x000ea2000c1e1500 */
[----:B------:R-:W-:Y:S01]  /*0c60*/  IADD3 R0, PT, PT, R0, 0x4, RZ ;  /* 0x0000000400007810 */ /* 0x000fe20007ffe0ff */
[----:B--2---:R-:W-:-:S05]  /*0c70*/  VIADD R7, R6, 0x1 ;  /* 0x0000000106077836 */ /* 0x004fca0000000000 */
[----:B------:R3:W-:Y:S02]  /*0c80*/  STG.E.U16 desc[UR10][R2.64], R7 ;  /* 0x0000000702007986 */ /* 0x0007e4000c10150a */
.L_x_4:
[----:B------:R-:W-:Y:S05]  /*0c90*/  BRA.U !UP1, `(.L_x_0) ;  /* 0x0000000109407547 */ /* 0x000fea000b800000 */
[----:B0-23--:R-:W0:Y:S01]  /*0ca0*/  LDC.64 R2, c[0x0][0x390] ;  /* 0x0000e400ff027b82 */ /* 0x00de220000000a00 */
[----:B------:R-:W-:-:S07]  /*0cb0*/  UIADD3 UR4, UPT, UPT, -UR4, URZ, URZ ;  /* 0x000000ff04047290 */ /* 0x000fce000fffe1ff */
[----:B-1----:R-:W1:Y:S01]  /*0cc0*/  LDC.64 R6, c[0x0][0x380] ;  /* 0x0000e000ff067b82 */ /* 0x002e620000000a00 */
[----:B0-----:R-:W-:-:S04]  /*0cd0*/  IMAD.WIDE.U32 R2, R0, 0x2, R2 ;  /* 0x0000000200027825 */ /* 0x001fc800078e0002 */
[----:B------:R-:W-:Y:S02]  /*0ce0*/  IMAD.MOV.U32 R4, RZ, RZ, R2 ;  /* 0x000000ffff047224 */ /* 0x000fe400078e0002 */
[----:B------:R-:W-:-:S07]  /*0cf0*/  IMAD.MOV.U32 R5, RZ, RZ, R3 ;  /* 0x000000ffff057224 */ /* 0x000fce00078e0003 */
.L_x_5:
[----:B----4-:R-:W1:Y:S02]  /*0d00*/  LDG.E.S16 R3, desc[UR10][R4.64] ;  /* 0x0000000a04037981 */ /* 0x010e64000c1e1700 */
[----:B-1----:R-:W-:-:S05]  /*0d10*/  IMAD.WIDE R2, R3, 0x2, R6 ;  /* 0x0000000203027825 */ /* 0x002fca00078e0206 */
        /* <DEDUP_REMOVED lines=8> */
.L_x_0:
[----:B0-234-:R-:W0:Y:S02]  /*0da0*/  LDC.64 R2, c[0x0][0x380] ;  /* 0x0000e000ff027b82 */ /* 0x01de240000000a00 */
[----:B0-----:R-:W1:Y:S02]  /*0db0*/  LDG.E.U16 R0, desc[UR10][R2.64+0x2] ;  /* 0x0000020a02007981 */ /* 0x001e64000c1e1500 */
[----:B-1----:R-:W-:-:S04]  /*0dc0*/  PRMT R7, R0, 0x9910, RZ ;  /* 0x0000991000077816 */ /* 0x002fc800000000ff */
[----:B------:R-:W-:-:S13]  /*0dd0*/  ISETP.GT.AND P0, PT, R7, 0x2, PT ;  /* 0x000000020700780c */ /* 0x000fda0003f04270 */
[----:B------:R-:W-:Y:S05]  /*0de0*/  @P0 EXIT ;  /* 0x000000000000094d */ /* 0x000fea0003800000 */
[----:B------:R-:W2:Y:S02]  /*0df0*/  LDG.E.U16 R5, desc[UR10][R2.64+0x4] ;  /* 0x0000040a02057981 */ /* 0x000ea4000c1e1500 */
[----:B--2---:R-:W-:-:S05]  /*0e00*/  PRMT R4, R5, 0x9910, RZ ;  /* 0x0000991005047816 */ /* 0x004fca00000000ff */
[----:B------:R-:W-:-:S05]  /*0e10*/  IMAD R6, R7, 0x2, R4 ;  /* 0x0000000207067824 */ /* 0x000fca00078e0204 */
[----:B------:R-:W-:-:S13]  /*0e20*/  ISETP.GT.AND P0, PT, R6, 0x4, PT ;  /* 0x000000040600780c */ /* 0x000fda0003f04270 */
[----:B------:R-:W-:Y:S05]  /*0e30*/  @P0 EXIT ;  /* 0x000000000000094d */ /* 0x000fea0003800000 */
[----:B------:R-:W2:Y:S02]  /*0e40*/  LDG.E.U16 R4, desc[UR10][R2.64+0x6] ;  /* 0x0000060a02047981 */ /* 0x000ea4000c1e1500 */
[----:B--2---:R-:W-:-:S04]  /*0e50*/  PRMT R7, R4, 0x9910, RZ ;  /* 0x0000991004077816 */ /* 0x004fc800000000ff */
[----:B------:R-:W-:-:S04]  /*0e60*/  LEA R7, R6, R7, 0x1 ;  /* 0x0000000706077211 */ /* 0x000fc800078e08ff */
        /* <DEDUP_REMOVED lines=15> */
[----:B------:R-:W-:-:S04]  /*0f60*/  IADD3 R10, PT, PT, -R10, 0x40, RZ ;  /* 0x000000400a0a7810 */ /* 0x000fc80007ffe1ff */
[----:B------:R-:W-:-:S13]  /*0f70*/  ISETP.GE.AND P0, PT, R10, RZ, PT ;  /* 0x000000ff0a00720c */ /* 0x000fda0003f06270 */
[----:B------:R-:W-:Y:S05]  /*0f80*/  @!P0 EXIT ;  /* 0x000000000000894d */ /* 0x000fea0003800000 */
[----:B------:R-:W2:Y:S02]  /*0f90*/  LDG.E.U16 R9, desc[UR10][R2.64+0xe] ;  /* 0x00000e0a02097981 */ /* 0x000ea4000c1e1500 */
[----:B--2---:R-:W-:-:S05]  /*0fa0*/  PRMT R11, R9, 0x9910, RZ ;  /* 0x00009910090b7816 */ /* 0x004fca00000000ff */
[----:B------:R-:W-:-:S05]  /*0fb0*/  IMAD R11, R10, 0x2, -R11 ;  /* 0x000000020a0b7824 */ /* 0x000fca00078e0a0b */
        /* <DEDUP_REMOVED lines=8> */
[----:B--2---:R-:W-:-:S04]  /*1040*/  PRMT R13, R11, 0x9910, RZ ;  /* 0x000099100b0d7816 */ /* 0x004fc800000000ff */
[----:B------:R-:W-:-:S04]  /*1050*/  LEA R13, R12, -R13, 0x1 ;  /* 0x8000000d0c0d7211 */ /* 0x000fc800078e08ff */
        /* <DEDUP_REMOVED lines=27> */
[----:B------:R-:W2:Y:S01]  /*1210*/  LDG.E.S16 R3, desc[UR10][R2.64+0x1e] ;  /* 0x00001e0a02037981 */ /* 0x000ea2000c1e1700 */
[----:B------:R-:W-:-:S04]  /*1220*/  SHF.L.U32 R18, R18, 0x1, RZ ;  /* 0x0000000112127819 */ /* 0x000fc800000006ff */
[----:B--2---:R-:W-:-:S13]  /*1230*/  ISETP.GE.AND P0, PT, R18, R3, PT ;  /* 0x000000031200720c */ /* 0x004fda0003f06270 */
[----:B------:R-:W-:Y:S05]  /*1240*/  @!P0 EXIT ;  /* 0x000000000000894d */ /* 0x000fea0003800000 */
[----:B------:R-:W-:Y:S01]  /*1250*/  IMAD.IADD R5, R0, 0x1, R5 ;  /* 0x0000000100057824 */ /* 0x000fe200078e0205 */
[----:B------:R-:W0:Y:S01]  /*1260*/  LDCU UR4, c[0x0][0x398] ;  /* 0x00007300ff0477ac */ /* 0x000e220008000800 */
[----:B------:R-:W-:Y:S02]  /*1270*/  STL.U16 [R1+0x2], RZ ;  /* 0x000002ff01007387 */ /* 0x000fe40000100400 */
[--C-:B------:R-:W-:Y:S01]  /*1280*/  IMAD.IADD R3, R4, 0x1, R5.reuse ;  /* 0x0000000104037824 */ /* 0x100fe200078e0205 */
[----:B------:R-:W-:-:S04]  /*1290*/  PRMT R0, R0, 0x5410, R5 ;  /* 0x0000541000007816 */ /* 0x000fc80000000005 */
[----:B------:R-:W-:Y:S01]  /*12a0*/  IADD3 R4, PT, PT, R6, R3, RZ ;  /* 0x0000000306047210 */ /* 0x000fe20007ffe0ff */
[----:B------:R-:W-:Y:S04]  /*12b0*/  STL [R1+0x4], R0 ;  /* 0x0000040001007387 */ /* 0x000fe80000100800 */
[--C-:B------:R-:W-:Y:S01]  /*12c0*/  IMAD.IADD R17, R7, 0x1, R4.reuse ;  /* 0x0000000107117824 */ /* 0x100fe200078e0204 */
[----:B------:R-:W-:-:S03]  /*12d0*/  PRMT R4, R3, 0x5410, R4 ;  /* 0x0000541003047816 */ /* 0x000fc60000000004 */
[----:B------:R-:W-:Y:S01]  /*12e0*/  IMAD.IADD R8, R8, 0x1, R17 ;  /* 0x0000000108087824 */ /* 0x000fe200078e0211 */
[----:B0-----:R-:W-:-:S04]  /*12f0*/  ISETP.LT.AND P0, PT, RZ, UR4, PT ;  /* 0x00000004ff007c0c */ /* 0x001fc8000bf01270 */
[----:B------:R-:W-:Y:S02]  /*1300*/  IADD3 R9, PT, PT, R9, R8, RZ ;  /* 0x0000000809097210 */ /* 0x000fe40007ffe0ff */
[----:B------:R-:W-:-:S03]  /*1310*/  PRMT R5, R17, 0x5410, R8 ;  /* 0x0000541011057816 */ /* 0x000fc60000000008 */
[----:B------:R-:W-:Y:S02]  /*1320*/  IMAD.IADD R10, R10, 0x1, R9 ;  /* 0x000000010a0a7824 */ /* 0x000fe400078e0209 */
[----:B------:R0:W-:Y:S02]  /*1330*/  STL.64 [R1+0x8], R4 ;  /* 0x0000080401007387 */ /* 0x0001e40000100a00 */
[----:B------:R-:W-:-:S05]  /*1340*/  IMAD.IADD R11, R11, 0x1, R10 ;  /* 0x000000010b0b7824 */ /* 0x000fca00078e020a */
[----:B------:R-:W-:-:S05]  /*1350*/  IADD3 R12, PT, PT, R12, R11, RZ ;  /* 0x0000000b0c0c7210 */ /* 0x000fca0007ffe0ff */
[----:B------:R-:W-:Y:S01]  /*1360*/  IMAD.IADD R6, R13, 0x1, R12 ;  /* 0x000000010d067824 */ /* 0x000fe200078e020c */
[----:B0-----:R-:W-:Y:S02]  /*1370*/  PRMT R4, R9, 0x5410, R10 ;  /* 0x0000541009047816 */ /* 0x001fe4000000000a */
[----:B------:R-:W-:Y:S01]  /*1380*/  PRMT R5, R11, 0x5410, R12 ;  /* 0x000054100b057816 */ /* 0x000fe2000000000c */
[----:B------:R-:W-:-:S05]  /*1390*/  IMAD.IADD R15, R15, 0x1, R6 ;  /* 0x000000010f0f7824 */ /* 0x000fca00078e0206 */
[----:B------:R-:W-:Y:S02]  /*13a0*/  IADD3 R7, PT, PT, R16, R15, RZ ;  /* 0x0000000f10077210 */ /* 0x000fe40007ffe0ff */
[----:B------:R-:W-:-:S03]  /*13b0*/  PRMT R6, R6, 0x5410, R15 ;  /* 0x0000541006067816 */ /* 0x000fc6000000000f */
[----:B------:R-:W-:-:S05]  /*13c0*/  IMAD.IADD R2, R14, 0x1, R7 ;  /* 0x000000010e027824 */ /* 0x000fca00078e0207 */
[----:B------:R-:W-:-:S05]  /*13d0*/  PRMT R7, R7, 0x5410, R2 ;  /* 0x0000541007077816 */ /* 0x000fca0000000002 */
[----:B------:R0:W-:Y:S01]  /*13e0*/  STL.128 [R1+0x10], R4 ;  /* 0x0000100401007387 */ /* 0x0001e20000100c00 */
[----:B------:R-:W-:Y:S05]  /*13f0*/  @!P0 EXIT ;  /* 0x000000000000894d */ /* 0x000fea0003800000 */
[----:B------:R-:W-:Y:S01]  /*1400*/  UISETP.GE.U32.AND UP0, UPT, UR4, 0x8, UPT ;  /* 0x000000080400788c */ /* 0x000fe2000bf06070 */
[----:B------:R-:W-:Y:S01]  /*1410*/  IMAD.MOV.U32 R0, RZ, RZ, RZ ;  /* 0x000000ffff007224 */ /* 0x000fe200078e00ff */
[----:B------:R-:W-:-:S06]  /*1420*/  ULOP3.LUT UR8, UR4, 0x7, URZ, 0xc0, !UPT ;  /* 0x0000000704087892 */ /* 0x000fcc000f8ec0ff */
[----:B------:R-:W-:Y:S01]  /*1430*/  ISETP.NE.AND P0, PT, RZ, UR8, PT ;  /* 0x00000008ff007c0c */ /* 0x000fe2000bf05270 */
[----:B------:R-:W-:-:S12]  /*1440*/  BRA.U !UP0, `(.L_x_6) ;  /* 0x0000000508d47547 */ /* 0x000fd8000b800000 */
[----:B------:R-:W1:Y:S01]  /*1450*/  LDCU.64 UR6, c[0x0][0x390] ;  /* 0x00007200ff0677ac */ /* 0x000e620008000a00 */
[----:B0-----:R-:W-:Y:S01]  /*1460*/  PRMT R4, RZ, 0x7610, R4 ;  /* 0x00007610ff047816 */ /* 0x001fe20000000004 */
[----:B------:R-:W-:-:S06]  /*1470*/  ULOP3.LUT UR4, UR4, 0x7ffffff8, URZ, 0xc0, !UPT ;  /* 0x7ffffff804047892 */ /* 0x000fcc000f8ec0ff */
[----:B------:R-:W-:Y:S01]  /*1480*/  MOV R0, UR4 ;  /* 0x0000000400007c02 */ /* 0x000fe20008000f00 */
[----:B-1----:R-:W-:-:S04]  /*1490*/  UIADD3 UR5, UP0, UPT, UR6, 0x8, URZ ;  /* 0x0000000806057890 */ /* 0x002fc8000ff1e0ff */
[----:B------:R-:W-:Y:S02]  /*14a0*/  UIADD3.X UR6, UPT, UPT, URZ, UR7, URZ, UP0, !UPT ;  /* 0x00000007ff067290 */ /* 0x000fe400087fe4ff */
[----:B------:R-:W-:Y:S01]  /*14b0*/  IMAD.U32 R2, RZ, RZ, UR5 ;  /* 0x00000005ff027e24 */ /* 0x000fe2000f8e00ff */
[----:B------:R-:W-:-:S03]  /*14c0*/  UIADD3 UR7, UPT, UPT, -UR4, URZ, URZ ;  /* 0x000000ff04077290 */ /* 0x000fc6000fffe1ff */
[----:B------:R-:W-:-:S09]  /*14d0*/  IMAD.U32 R3, RZ, RZ, UR6 ;  /* 0x00000006ff037e24 */ /* 0x000fd2000f8e00ff */
.L_x_7:
[----:B-1----:R-:W2:Y:S02]  /*14e0*/  LDG.E.U16 R5, desc[UR10][R2.64+-0x8] ;  /* 0xfffff80a02057981 */ /* 0x002ea4000c1e1500 */
[----:B--2---:R-:W-:-:S13]  /*14f0*/  ISETP.NE.AND P2, PT, R5, RZ, PT ;  /* 0x000000ff0500720c */ /* 0x004fda0003f45270 */
[----:B------:R-:W-:-:S04]  /*1500*/  @P2 PRMT R6, R5, 0x9910, RZ ;  /* 0x0000991005062816 */ /* 0x000fc800000000ff */
[----:B------:R-:W-:Y:S02]  /*1510*/  @P2 LEA R5, R6, R1, 0x1 ;  /* 0x0000000106052211 */ /* 0x000fe400078e08ff */
[----:B------:R-:W0:Y:S03]  /*1520*/  @P2 LDC.64 R6, c[0x0][0x388] ;  /* 0x0000e200ff062b82 */ /* 0x000e260000000a00 */
[----:B------:R-:W2:Y:S02]  /*1530*/  @P2 LDL.U16 R8, [R5] ;  /* 0x0000000005082983 */ /* 0x000ea40000100400 */
[----:B--2---:R-:W-:-:S05]  /*1540*/  @P2 PRMT R9, R8, 0x9910, RZ ;  /* 0x0000991008092816 */ /* 0x004fca00000000ff */
[----:B0-----:R-:W-:-:S05]  /*1550*/  @P2 IMAD.WIDE R6, R9, 0x2, R6 ;  /* 0x0000000209062825 */ /* 0x001fca00078e0206 */
[----:B------:R0:W-:Y:S04]  /*1560*/  @P2 STG.E.U16 desc[UR10][R6.64], R4 ;  /* 0x0000000406002986 */ /* 0x0001e8000c10150a */
[----:B------:R-:W2:Y:S01]  /*1570*/  LDG.E.U16 R9, desc[UR10][R2.64+-0x6] ;  /* 0xfffffa0a02097981 */ /* 0x000ea2000c1e1500 */
[----:B------:R-:W-:-:S05]  /*1580*/  @P2 VIADD R10, R8, 0x1 ;  /* 0x00000001080a2836 */ /* 0x000fca0000000000 */
[----:B------:R1:W-:Y:S01]  /*1590*/  @P2 STL.U16 [R5], R10 ;  /* 0x0000000a05002387 */ /* 0x0003e20000100400 */
[----:B--2---:R-:W-:-:S13]  /*15a0*/  ISETP.NE.AND P1, PT, R9, RZ, PT ;  /* 0x000000ff0900720c */ /* 0x004fda0003f25270 */
[----:B------:R-:W-:Y:S02]  /*15b0*/  @P1 PRMT R12, R9, 0x9910, RZ ;  /* 0x00009910090c1816 */ /* 0x000fe400000000ff */
[----:B------:R-:W2:Y:S03]  /*15c0*/  @P1 LDC.64 R8, c[0x0][0x388] ;  /* 0x0000e200ff081b82 */ /* 0x000ea60000000a00 */
[----:B------:R-:W-:-:S05]  /*15d0*/  @P1 IMAD R12, R12, 0x2, R1 ;  /* 0x000000020c0c1824 */ /* 0x000fca00078e0201 */
[----:B------:R-:W3:Y:S02]  /*15e0*/  @P1 LDL.U16 R13, [R12] ;  /* 0x000000000c0d1983 */ /* 0x000ee40000100400 */
[----:B---3--:R-:W-:-:S04]  /*15f0*/  @P1 PRMT R11, R13, 0x9910, RZ ;  /* 0x000099100d0b1816 */ /* 0x008fc800000000ff */
[----:B0-----:R-:W-:Y:S01]  /*1600*/  @P1 MOV R7, R11 ;  /* 0x0000000b00071202 */ /* 0x001fe20000000f00 */
[----:B------:R-:W-:-:S04]  /*1610*/  @P1 VIADD R11, R4, 0x1 ;  /* 0x00000001040b1836 */ /* 0x000fc80000000000 */
[----:B--2---:R-:W-:-:S05]  /*1620*/  @P1 IMAD.WIDE R6, R7, 0x2, R8 ;  /* 0x0000000207061825 */ /* 0x004fca00078e0208 */
[----:B------:R0:W-:Y:S04]  /*1630*/  @P1 STG.E.U16 desc[UR10][R6.64], R11 ;  /* 0x0000000b06001986 */ /* 0x0001e8000c10150a */
[----:B------:R-:W2:Y:S01]  /*1640*/  LDG.E.U16 R8, desc[UR10][R2.64+-0x4] ;  /* 0xfffffc0a02087981 */ /* 0x000ea2000c1e1500 */
[----:B------:R-:W-:-:S05]  /*1650*/  @P1 VIADD R13, R13, 0x1 ;  /* 0x000000010d0d1836 */ /* 0x000fca0000000000 */
[----:B------:R3:W-:Y:S01]  /*1660*/  @P1 STL.U16 [R12], R13 ;  /* 0x0000000d0c001387 */ /* 0x0007e20000100400 */
[----:B--2---:R-:W-:-:S13]  /*1670*/  ISETP.NE.AND P2, PT, R8, RZ, PT ;  /* 0x000000ff0800720c */ /* 0x004fda0003f45270 */
[----:B------:R-:W-:-:S04]  /*1680*/  @P2 PRMT R8, R8, 0x9910, RZ ;  /* 0x0000991008082816 */ /* 0x000fc800000000ff */
[----:B-1----:R-:W-:Y:S02]  /*1690*/  @P2 LEA R10, R8, R1, 0x1 ;  /* 0x00000001080a2211 */ /* 0x002fe400078e08ff */
[----:B------:R-:W1:Y:S03]  /*16a0*/  @P2 LDC.64 R8, c[0x0][0x388] ;  /* 0x0000e200ff082b82 */ /* 0x000e660000000a00 */
[----:B------:R-:W2:Y:S02]  /*16b0*/  @P2 LDL.U16 R14, [R10] ;  /* 0x000000000a0e2983 */ /* 0x000ea40000100400 */
[----:B--2---:R-:W-:-:S05]  /*16c0*/  @P2 PRMT R5, R14, 0x9910, RZ ;  /* 0x000099100e052816 */ /* 0x004fca00000000ff */
[----:B0-----:R-:W-:Y:S02]  /*16d0*/  @P2 IMAD.MOV.U32 R7, RZ, RZ, R5 ;  /* 0x000000ffff072224 */ /* 0x001fe400078e0005 */
[----:B------:R-:W-:Y:S02]  /*16e0*/  @P2 VIADD R5, R4, 0x2 ;  /* 0x0000000204052836 */ /* 0x000fe40000000000 */
[----:B-1----:R-:W-:-:S05]  /*16f0*/  @P2 IMAD.WIDE R6, R7, 0x2, R8 ;  /* 0x0000000207062825 */ /* 0x002fca00078e0208 */
[----:B------:R0:W-:Y:S04]  /*1700*/  @P2 STG.E.U16 desc[UR10][R6.64], R5 ;  /* 0x0000000506002986 */ /* 0x0001e8000c10150a */
[----:B------:R-:W2:Y:S01]  /*1710*/  LDG.E.U16 R8, desc[UR10][R2.64+-0x2] ;  /* 0xfffffe0a02087981 */ /* 0x000ea2000c1e1500 */
[----:B------:R-:W-:-:S05]  /*1720*/  @P2 IADD3 R11, PT, PT, R14, 0x1, RZ ;  /* 0x000000010e0b2810 */ /* 0x000fca0007ffe0ff */
[----:B------:R1:W-:Y:S01]  /*1730*/  @P2 STL.U16 [R10], R11 ;  /* 0x0000000b0a002387 */ /* 0x0003e20000100400 */
[----:B--2---:R-:W-:-:S13]  /*1740*/  ISETP.NE.AND P1, PT, R8, RZ, PT ;  /* 0x000000ff0800720c */ /* 0x004fda0003f25270 */
[----:B------:R-:W-:-:S05]  /*1750*/  @P1 PRMT R8, R8, 0x9910, RZ ;  /* 0x0000991008081816 */ /* 0x000fca00000000ff */
[----:B---3--:R-:W-:Y:S02]  /*1760*/  @P1 IMAD R12, R8, 0x2, R1 ;  /* 0x00000002080c1824 */ /* 0x008fe400078e0201 */
[----:B------:R-:W2:Y:S03]  /*1770*/  @P1 LDC.64 R8, c[0x0][0x388] ;  /* 0x0000e200ff081b82 */ /* 0x000ea60000000a00 */
[----:B------:R-:W3:Y:S01]  /*1780*/  @P1 LDL.U16 R13, [R12] ;  /* 0x000000000c0d1983 */ /* 0x000ee20000100400 */
[----:B0-----:R-:W-:Y:S02]  /*1790*/  @P1 IADD3 R5, PT, PT, R4, 0x3, RZ ;  /* 0x0000000304051810 */ /* 0x001fe40007ffe0ff */
[----:B---3--:R-:W-:-:S05]  /*17a0*/  @P1 PRMT R14, R13, 0x9910, RZ ;  /* 0x000099100d0e1816 */ /* 0x008fca00000000ff */
[----:B------:R-:W-:-:S04]  /*17b0*/  @P1 IMAD.MOV.U32 R7, RZ, RZ, R14 ;  /* 0x000000ffff071224 */ /* 0x000fc800078e000e */
[----:B--2---:R-:W-:-:S05]  /*17c0*/  @P1 IMAD.WIDE R6, R7, 0x2, R8 ;  /* 0x0000000207061825 */ /* 0x004fca00078e0208 */
[----:B------:R0:W-:Y:S04]  /*17d0*/  @P1 STG.E.U16 desc[UR10][R6.64], R5 ;  /* 0x0000000506001986 */ /* 0x0001e8000c10150a */
[----:B------:R-:W2:Y:S01]  /*17e0*/  LDG.E.U16 R8, desc[UR10][R2.64] ;  /* 0x0000000a02087981 */ /* 0x000ea2000c1e1500 */
[----:B------:R-:W-:-:S05]  /*17f0*/  @P1 VIADD R13, R13, 0x1 ;  /* 0x000000010d0d1836 */ /* 0x000fca0000000000 */
[----:B------:R3:W-:Y:S01]  /*1800*/  @P1 STL.U16 [R12], R13 ;  /* 0x0000000d0c001387 */ /* 0x0007e20000100400 */
[----:B--2---:R-:W-:-:S13]  /*1810*/  ISETP.NE.AND P2, PT, R8, RZ, PT ;  /* 0x000000ff0800720c */ /* 0x004fda0003f45270 */
[----:B------:R-:W-:-:S05]  /*1820*/  @P2 PRMT R8, R8, 0x9910, RZ ;  /* 0x0000991008082816 */ /* 0x000fca00000000ff */
[----:B-1----:R-:W-:Y:S02]  /*1830*/  @P2 IMAD R10, R8, 0x2, R1 ;  /* 0x00000002080a2824 */ /* 0x002fe400078e0201 */
[----:B------:R-:W1:Y:S03]  /*1840*/  @P2 LDC.64 R8, c[0x0][0x388] ;  /* 0x0000e200ff082b82 */ /* 0x000e660000000a00 */
[----:B------:R-:W2:Y:S01]  /*1850*/  @P2 LDL.U16 R11, [R10] ;  /* 0x000000000a0b2983 */ /* 0x000ea20000100400 */
[----:B0-----:R-:W-:Y:S01]  /*1860*/  @P2 VIADD R5, R4, 0x4 ;  /* 0x0000000404052836 */ /* 0x001fe20000000000 */
[----:B--2---:R-:W-:-:S04]  /*1870*/  @P2 PRMT R14, R11, 0x9910, RZ ;  /* 0x000099100b0e2816 */ /* 0x004fc800000000ff */
[----:B------:R-:W-:-:S05]  /*1880*/  @P2 MOV R7, R14 ;  /* 0x0000000e00072202 */ /* 0x000fca0000000f00 */
[----:B-1----:R-:W-:-:S05]  /*1890*/  @P2 IMAD.WIDE R6, R7, 0x2, R8 ;  /* 0x0000000207062825 */ /* 0x002fca00078e0208 */
[----:B------:R0:W-:Y:S04]  /*18a0*/  @P2 STG.E.U16 desc[UR10][R6.64], R5 ;  /* 0x0000000506002986 */ /* 0x0001e8000c10150a */
[----:B------:R-:W2:Y:S01]  /*18b0*/  LDG.E.U16 R8, desc[UR10][R2.64+0x2] ;  /* 0x0000020a02087981 */ /* 0x000ea2000c1e1500 */
[----:B------:R-:W-:-:S05]  /*18c0*/  @P2 VIADD R11, R11, 0x1 ;  /* 0x000000010b0b2836 */ /* 0x000fca0000000000 */
[----:B------:R1:W-:Y:S01]  /*18d0*/  @P2 STL.U16 [R10], R11 ;  /* 0x0000000b0a002387 */ /* 0x0003e20000100400 */
[----:B--2---:R-:W-:-:S13]  /*18e0*/  ISETP.NE.AND P1, PT, R8, RZ, PT ;  /* 0x000000ff0800720c */ /* 0x004fda0003f25270 */
[----:B------:R-:W-:-:S04]  /*18f0*/  @P1 PRMT R8, R8, 0x9910, RZ ;  /* 0x0000991008081816 */ /* 0x000fc800000000ff */
[----:B---3--:R-:W-:Y:S02]  /*1900*/  @P1 LEA R12, R8, R1, 0x1 ;  /* 0x00000001080c1211 */ /* 0x008fe400078e08ff */
[----:B------:R-:W2:Y:S03]  /*1910*/  @P1 LDC.64 R8, c[0x0][0x388] ;  /* 0x0000e200ff081b82 */ /* 0x000ea60000000a00 */
[----:B------:R-:W3:Y:S01]  /*1920*/  @P1 LDL.U16 R13, [R12] ;  /* 0x000000000c0d1983 */ /* 0x000ee20000100400 */
[----:B0-----:R-:W-:Y:S01]  /*1930*/  @P1 VIADD R5, R4, 0x5 ;  /* 0x0000000504051836 */ /* 0x001fe20000000000 */
[----:B---3--:R-:W-:-:S05]  /*1940*/  @P1 PRMT R14, R13, 0x9910, RZ ;  /* 0x000099100d0e1816 */ /* 0x008fca00000000ff */
[----:B------:R-:W-:-:S04]  /*1950*/  @P1 IMAD.MOV.U32 R7, RZ, RZ, R14 ;  /* 0x000000ffff071224 */ /* 0x000fc800078e000e */
[----:B--2---:R-:W-:-:S05]  /*1960*/  @P1 IMAD.WIDE R6, R7, 0x2, R8 ;  /* 0x0000000207061825 */ /* 0x004fca00078e0208 */
[----:B------:R0:W-:Y:S04]  /*1970*/  @P1 STG.E.U16 desc[UR10][R6.64], R5 ;  /* 0x0000000506001986 */ /* 0x0001e8000c10150a */
[----:B------:R-:W2:Y:S01]  /*1980*/  LDG.E.U16 R8, desc[UR10][R2.64+0x4] ;  /* 0x0000040a02087981 */ /* 0x000ea2000c1e1500 */
[----:B------:R-:W-:-:S05]  /*1990*/  @P1 IADD3 R13, PT, PT, R13, 0x1, RZ ;  /* 0x000000010d0d1810 */ /* 0x000fca0007ffe0ff */
[----:B------:R3:W-:Y:S01]  /*19a0*/  @P1 STL.U16 [R12], R13 ;  /* 0x0000000d0c001387 */ /* 0x0007e20000100400 */
[----:B--2---:R-:W-:-:S13]  /*19b0*/  ISETP.NE.AND P2, PT, R8, RZ, PT ;  /* 0x000000ff0800720c */ /* 0x004fda0003f45270 */
[----:B------:R-:W-:-:S05]  /*19c0*/  @P2 PRMT R8, R8, 0x9910, RZ ;  /* 0x0000991008082816 */ /* 0x000fca00000000ff */
[----:B-1----:R-:W-:Y:S02]  /*19d0*/  @P2 IMAD R10, R8, 0x2, R1 ;  /* 0x00000002080a2824 */ /* 0x002fe400078e0201 */
[----:B------:R-:W1:Y:S03]  /*19e0*/  @P2 LDC.64 R8, c[0x0][0x388] ;  /* 0x0000e200ff082b82 */ /* 0x000e660000000a00 */
[----:B------:R-:W2:Y:S01]  /*19f0*/  @P2 LDL.U16 R11, [R10] ;  /* 0x000000000a0b2983 */ /* 0x000ea20000100400 */
[----:B0-----:R-:W-:Y:S02]  /*1a00*/  @P2 IADD3 R5, PT, PT, R4, 0x6, RZ ;  /* 0x0000000604052810 */ /* 0x001fe40007ffe0ff */
[----:B--2---:R-:W-:-:S05]  /*1a10*/  @P2 PRMT R14, R11, 0x9910, RZ ;  /* 0x000099100b0e2816 */ /* 0x004fca00000000ff */
[----:B------:R-:W-:-:S04]  /*1a20*/  @P2 IMAD.MOV.U32 R7, RZ, RZ, R14 ;  /* 0x000000ffff072224 */ /* 0x000fc800078e000e */
[----:B-1----:R-:W-:-:S05]  /*1a30*/  @P2 IMAD.WIDE R6, R7, 0x2, R8 ;  /* 0x0000000207062825 */ /* 0x002fca00078e0208 */
[----:B------:R0:W-:Y:S04]  /*1a40*/  @P2 STG.E.U16 desc[UR10][R6.64], R5 ;  /* 0x0000000506002986 */ /* 0x0001e8000c10150a */
[----:B------:R-:W2:Y:S01]  /*1a50*/  LDG.E.U16 R8, desc[UR10][R2.64+0x6] ;  /* 0x0000060a02087981 */ /* 0x000ea2000c1e1500 */
[----:B------:R-:W-:-:S05]  /*1a60*/  @P2 VIADD R11, R11, 0x1 ;  /* 0x000000010b0b2836 */ /* 0x000fca0000000000 */
[----:B------:R1:W-:Y:S01]  /*1a70*/  @P2 STL.U16 [R10], R11 ;  /* 0x0000000b0a002387 */ /* 0x0003e20000100400 */
[----:B--2---:R-:W-:-:S13]  /*1a80*/  ISETP.NE.AND P1, PT, R8, RZ, PT ;  /* 0x000000ff0800720c */ /* 0x004fda0003f25270 */
[----:B------:R-:W-:-:S05]  /*1a90*/  @P1 PRMT R8, R8, 0x9910, RZ ;  /* 0x0000991008081816 */ /* 0x000fca00000000ff */
[----:B---3--:R-:W-:Y:S02]  /*1aa0*/  @P1 IMAD R12, R8, 0x2, R1 ;  /* 0x00000002080c1824 */ /* 0x008fe400078e0201 */
[----:B------:R-:W2:Y:S03]  /*1ab0*/  @P1 LDC.64 R8, c[0x0][0x388] ;  /* 0x0000e200ff081b82 */ /* 0x000ea60000000a00 */
[----:B------:R-:W3:Y:S01]  /*1ac0*/  @P1 LDL.U16 R13, [R12] ;  /* 0x000000000c0d1983 */ /* 0x000ee20000100400 */
[----:B------:R-:W-:Y:S01]  /*1ad0*/  UIADD3 UR7, UPT, UPT, UR7, 0x8, URZ ;  /* 0x0000000807077890 */ /* 0x000fe2000fffe0ff */
[C---:B0-----:R-:W-:Y:S01]  /*1ae0*/  @P1 VIADD R5, R4.reuse, 0x7 ;  /* 0x0000000704051836 */ /* 0x041fe20000000000 */
[----:B------:R-:W-:Y:S02]  /*1af0*/  IADD3 R4, PT, PT, R4, 0x8, RZ ;  /* 0x0000000804047810 */ /* 0x000fe40007ffe0ff */
[----:B------:R-:W-:Y:S01]  /*1b00*/  UISETP.NE.AND UP0, UPT, UR7, URZ, UPT ;  /* 0x000000ff0700728c */ /* 0x000fe2000bf05270 */
[C---:B---3--:R-:W-:Y:S01]  /*1b10*/  @P1 PRMT R14, R13.reuse, 0x9910, RZ ;  /* 0x000099100d0e1816 */ /* 0x048fe200000000ff */
[----:B------:R-:W-:-:S03]  /*1b20*/  @P1 VIADD R13, R13, 0x1 ;  /* 0x000000010d0d1836 */ /* 0x000fc60000000000 */
[----:B------:R-:W-:Y:S02]  /*1b30*/  @P1 MOV R7, R14 ;  /* 0x0000000e00071202 */ /* 0x000fe40000000f00 */
[----:B------:R1:W-:Y:S03]  /*1b40*/  @P1 STL.U16 [R12], R13 ;  /* 0x0000000d0c001387 */ /* 0x0003e60000100400 */
[----:B--2---:R-:W-:-:S05]  /*1b50*/  @P1 IMAD.WIDE R6, R7, 0x2, R8 ;  /* 0x0000000207061825 */ /* 0x004fca00078e0208 */
[----:B------:R1:W-:Y:S01]  /*1b60*/  @P1 STG.E.U16 desc[UR10][R6.64], R5 ;  /* 0x0000000506001986 */ /* 0x0003e2000c10150a */
[----:B------:R-:W-:-:S05]  /*1b70*/  IADD3 R2, P1, PT, R2, 0x10, RZ ;  /* 0x0000001002027810 */ /* 0x000fca0007f3e0ff */
[----:B------:R-:W-:Y:S01]  /*1b80*/  IMAD.X R3, RZ, RZ, R3, P1 ;  /* 0x000000ffff037224 */ /* 0x000fe200008e0603 */
[----:B------:R-:W-:Y:S07]  /*1b90*/  BRA.U UP0, `(.L_x_7) ;  /* 0xfffffff900507547 */ /* 0x000fee000b83ffff */
.L_x_6:
[----:B------:R-:W-:Y:S05]  /*1ba0*/  @!P0 EXIT ;  /* 0x000000000000894d */ /* 0x000fea0003800000 */
[----:B------:R-:W1:Y:S01]  /*1bb0*/  LDC R2, c[0x0][0x398] ;  /* 0x0000e600ff027b82 */ /* 0x000e620000000800 */
[----:B------:R-:W-:Y:S01]  /*1bc0*/  UISETP.GE.U32.AND UP0, UPT, UR8, 0x4, UPT ;  /* 0x000000040800788c */ /* 0x000fe2000bf06070 */
[----:B-1----:R-:W-:-:S08]  /*1bd0*/  LOP3.LUT R11, R2, 0x3, RZ, 0xc0, !PT ;  /* 0x00000003020b7812 */ /* 0x002fd000078ec0ff */
[----:B------:R-:W-:Y:S05]  /*1be0*/  BRA.U !UP0, `(.L_x_8) ;  /* 0x0000000108d47547 */ /* 0x000fea000b800000 */
[----:B0-----:R-:W0:Y:S02]  /*1bf0*/  LDC.64 R4, c[0x0][0x390] ;  /* 0x0000e400ff047b82 */ /* 0x001e240000000a00 */
[----:B0-----:R-:W-:-:S05]  /*1c00*/  IMAD.WIDE.U32 R4, R0, 0x2, R4 ;  /* 0x0000000200047825 */ /* 0x001fca00078e0004 */
[----:B------:R-:W2:Y:S02]  /*1c10*/  LDG.E.U16 R3, desc[UR10][R4.64] ;  /* 0x0000000a04037981 */ /* 0x000ea4000c1e1500 */
[----:B--2---:R-:W-:-:S13]  /*1c20*/  ISETP.NE.AND P0, PT, R3, RZ, PT ;  /* 0x000000ff0300720c */ /* 0x004fda0003f05270 */
[----:B------:R-:W-:-:S05]  /*1c30*/  @P0 PRMT R6, R3, 0x9910, RZ ;  /* 0x0000991003060816 */ /* 0x000fca00000000ff */
[----:B------:R-:W-:Y:S02]  /*1c40*/  @P0 IMAD R3, R6, 0x2, R1 ;  /* 0x0000000206030824 */ /* 0x000fe400078e0201 */
[----:B------:R-:W0:Y:S03]  /*1c50*/  @P0 LDC.64 R6, c[0x0][0x388] ;  /* 0x0000e200ff060b82 */ /* 0x000e260000000a00 */
[----:B------:R-:W2:Y:S02]  /*1c60*/  @P0 LDL.U16 R8, [R3] ;  /* 0x0000000003080983 */ /* 0x000ea40000100400 */
[----:B--2---:R-:W-:-:S05]  /*1c70*/  @P0 PRMT R9, R8, 0x9910, RZ ;  /* 0x0000991008090816 */ /* 0x004fca00000000ff */
[----:B0-----:R-:W-:-:S05]  /*1c80*/  @P0 IMAD.WIDE R6, R9, 0x2, R6 ;  /* 0x0000000209060825 */ /* 0x001fca00078e0206 */
[----:B------:R0:W-:Y:S04]  /*1c90*/  @P0 STG.E.U16 desc[UR10][R6.64], R0 ;  /* 0x0000000006000986 */ /* 0x0001e8000c10150a */
[----:B------:R-:W2:Y:S01]  /*1ca0*/  LDG.E.U16 R9, desc[UR10][R4.64+0x2] ;  /* 0x0000020a04097981 */ /* 0x000ea2000c1e1500 */
[----:B------:R-:W-:-:S05]  /*1cb0*/  @P0 IADD3 R10, PT, PT, R8, 0x1, RZ ;  /* 0x00000001080a0810 */ /* 0x000fca0007ffe0ff */
[----:B------:R1:W-:Y:S01]  /*1cc0*/  @P0 STL.U16 [R3], R10 ;  /* 0x0000000a03000387 */ /* 0x0003e20000100400 */
[----:B--2---:R-:W-:-:S13]  /*1cd0*/  ISETP.NE.AND P1, PT, R9, RZ, PT ;  /* 0x000000ff0900720c */ /* 0x004fda0003f25270 */
[----:B------:R-:W-:Y:S02]  /*1ce0*/  @P1 PRMT R12, R9, 0x9910, RZ ;  /* 0x00009910090c1816 */ /* 0x000fe400000000ff */
[----:B------:R-:W2:Y:S03]  /*1cf0*/  @P1 LDC.64 R8, c[0x0][0x388] ;  /* 0x0000e200ff081b82 */ /* 0x000ea60000000a00 */
[----:B------:R-:W-:-:S05]  /*1d00*/  @P1 IMAD R12, R12, 0x2, R1 ;  /* 0x000000020c0c1824 */ /* 0x000fca00078e0201 */
[----:B------:R-:W3:Y:S02]  /*1d10*/  @P1 LDL.U16 R14, [R12] ;  /* 0x000000000c0e1983 */ /* 0x000ee40000100400 */
[----:B---3--:R-:W-:-:S05]  /*1d20*/  @P1 PRMT R13, R14, 0x9910, RZ ;  /* 0x000099100e0d1816 */ /* 0x008fca00000000ff */
[----:B0-----:R-:W-:Y:S01]  /*1d30*/  @P1 IMAD.MOV.U32 R7, RZ, RZ, R13 ;  /* 0x000000ffff071224 */ /* 0x001fe200078e000d */
[----:B------:R-:W-:-:S03]  /*1d40*/  @P1 IADD3 R13, PT, PT, R0, 0x1, RZ ;  /* 0x00000001000d1810 */ /* 0x000fc60007ffe0ff */
[----:B--2---:R-:W-:-:S05]  /*1d50*/  @P1 IMAD.WIDE R6, R7, 0x2, R8 ;  /* 0x0000000207061825 */ /* 0x004fca00078e0208 */
[----:B------:R0:W-:Y:S04]  /*1d60*/  @P1 STG.E.U16 desc[UR10][R6.64], R13 ;  /* 0x0000000d06001986 */ /* 0x0001e8000c10150a */
[----:B------:R-:W2:Y:S01]  /*1d70*/  LDG.E.U16 R8, desc[UR10][R4.64+0x4] ;  /* 0x0000040a04087981 */ /* 0x000ea2000c1e1500 */
[----:B-1----:R-:W-:-:S05]  /*1d80*/  @P1 VIADD R3, R14, 0x1 ;  /* 0x000000010e031836 */ /* 0x002fca0000000000 */
[----:B------:R1:W-:Y:S01]  /*1d90*/  @P1 STL.U16 [R12], R3 ;  /* 0x000000030c001387 */ /* 0x0003e20000100400 */
[----:B--2---:R-:W-:-:S13]  /*1da0*/  ISETP.NE.AND P0, PT, R8, RZ, PT ;  /* 0x000000ff0800720c */ /* 0x004fda0003f05270 */
[----:B------:R-:W-:-:S05]  /*1db0*/  @P0 PRMT R8, R8, 0x9910, RZ ;  /* 0x0000991008080816 */ /* 0x000fca00000000ff */
[----:B------:R-:W-:Y:S02]  /*1dc0*/  @P0 IMAD R10, R8, 0x2, R1 ;  /* 0x00000002080a0824 */ /* 0x000fe400078e0201 */
[----:B------:R-:W2:Y:S03]  /*1dd0*/  @P0 LDC.64 R8, c[0x0][0x388] ;  /* 0x0000e200ff080b82 */ /* 0x000ea60000000a00 */
[----:B------:R-:W3:Y:S01]  /*1de0*/  @P0 LDL.U16 R14, [R10] ;  /* 0x000000000a0e0983 */ /* 0x000ee20000100400 */
[----:B0-----:R-:W-:Y:S01]  /*1df0*/  @P0 VIADD R13, R0, 0x2 ;  /* 0x00000002000d0836 */ /* 0x001fe20000000000 */
[----:B---3--:R-:W-:-:S04]  /*1e00*/  @P0 PRMT R15, R14, 0x9910, RZ ;  /* 0x000099100e0f0816 */ /* 0x008fc800000000ff */
[----:B------:R-:W-:-:S05]  /*1e10*/  @P0 MOV R7, R15 ;  /* 0x0000000f00070202 */ /* 0x000fca0000000f00 */
[----:B--2---:R-:W-:-:S05]  /*1e20*/  @P0 IMAD.WIDE R6, R7, 0x2, R8 ;  /* 0x0000000207060825 */ /* 0x004fca00078e0208 */
[----:B------:R1:W-:Y:S04]  /*1e30*/  @P0 STG.E.U16 desc[UR10][R6.64], R13 ;  /* 0x0000000d06000986 */ /* 0x0003e8000c10150a */
[----:B------:R-:W2:Y:S01]  /*1e40*/  LDG.E.U16 R4, desc[UR10][R4.64+0x6] ;  /* 0x0000060a04047981 */ /* 0x000ea2000c1e1500 */
[----:B------:R-:W-:-:S05]  /*1e50*/  @P0 VIADD R9, R14, 0x1 ;  /* 0x000000010e090836 */ /* 0x000fca0000000000 */
[----:B------:R1:W-:Y:S01]  /*1e60*/  @P0 STL.U16 [R10], R9 ;  /* 0x000000090a000387 */ /* 0x0003e20000100400 */
[----:B--2---:R-:W-:-:S13]  /*1e70*/  ISETP.NE.AND P0, PT, R4, RZ, PT ;  /* 0x000000ff0400720c */ /* 0x004fda0003f05270 */
[----:B-1----:R-:W-:Y:S05]  /*1e80*/  @!P0 BRA `(.L_x_9) ;  /* 0x0000000000288947 */ /* 0x002fea0003800000 */
[----:B------:R-:W-:-:S04]  /*1e90*/  PRMT R4, R4, 0x9910, RZ ;  /* 0x0000991004047816 */ /* 0x000fc800000000ff */
[----:B------:R-:W-:Y:S02]  /*1ea0*/  LEA R6, R4, R1, 0x1 ;  /* 0x0000000104067211 */ /* 0x000fe400078e08ff */
[----:B------:R-:W0:Y:S03]  /*1eb0*/  LDC.64 R4, c[0x0][0x388] ;  /* 0x0000e200ff047b82 */ /* 0x000e260000000a00 */
[----:B------:R-:W2:Y:S01]  /*1ec0*/  LDL.U16 R7, [R6] ;  /* 0x0000000006077983 */ /* 0x000ea20000100400 */
[----:B------:R-:W-:Y:S01]  /*1ed0*/  VIADD R3, R0, 0x3 ;  /* 0x0000000300037836 */ /* 0x000fe20000000000 */
[C---:B--2---:R-:W-:Y:S01]  /*1ee0*/  PRMT R9, R7.reuse, 0x9910, RZ ;  /* 0x0000991007097816 */ /* 0x044fe200000000ff */
[----:B------:R-:W-:-:S04]  /*1ef0*/  VIADD R7, R7, 0x1 ;  /* 0x0000000107077836 */ /* 0x000fc80000000000 */
[----:B0-----:R-:W-:Y:S01]  /*1f00*/  IMAD.WIDE R4, R9, 0x2, R4 ;  /* 0x0000000209047825 */ /* 0x001fe200078e0204 */
[----:B------:R0:W-:Y:S04]  /*1f10*/  STL.U16 [R6], R7 ;  /* 0x0000000706007387 */ /* 0x0001e80000100400 */
[----:B------:R0:W-:Y:S02]  /*1f20*/  STG.E.U16 desc[UR10][R4.64], R3 ;  /* 0x0000000304007986 */ /* 0x0001e4000c10150a */
.L_x_9:
[----:B------:R-:W-:-:S07]  /*1f30*/  IADD3 R0, PT, PT, R0, 0x4, RZ ;  /* 0x0000000400007810 */ /* 0x000fce0007ffe0ff */
.L_x_8:
[----:B------:R-:W-:-:S13]  /*1f40*/  ISETP.NE.AND P0, PT, R11, RZ, PT ;  /* 0x000000ff0b00720c */ /* 0x000fda0003f05270 */
[----:B------:R-:W-:Y:S05]  /*1f50*/  @!P0 EXIT ;  /* 0x000000000000894d */ /* 0x000fea0003800000 */
[----:B------:R-:W-:-:S13]  /*1f60*/  ISETP.NE.AND P0, PT, R11, 0x1, PT ;  /* 0x000000010b00780c */ /* 0x000fda0003f05270 */
[----:B------:R-:W-:Y:S05]  /*1f70*/  @!P0 BRA `(.L_x_10) ;  /* 0x00000000006c8947 */ /* 0x000fea0003800000 */
        /* <DEDUP_REMOVED lines=15> */
[----:B0-----:R-:W-:Y:S05]  /*2070*/  @!P0 BRA `(.L_x_11) ;  /* 0x0000000000288947 */ /* 0x001fea0003800000 */
[----:B------:R-:W-:-:S04]  /*2080*/  PRMT R4, R6, 0x9910, RZ ;  /* 0x0000991006047816 */ /* 0x000fc800000000ff */
[----:B------:R-:W-:Y:S02]  /*2090*/  LEA R3, R4, R1, 0x1 ;  /* 0x0000000104037211 */ /* 0x000fe400078e08ff */
[----:B------:R-:W0:Y:S03]  /*20a0*/  LDC.64 R4, c[0x0][0x388] ;  /* 0x0000e200ff047b82 */ /* 0x000e260000000a00 */
[----:B------:R-:W2:Y:S01]  /*20b0*/  LDL.U16 R6, [R3] ;  /* 0x0000000003067983 */ /* 0x000ea20000100400 */
[----:B------:R-:W-:Y:S01]  /*20c0*/  VIADD R9, R0, 0x1 ;  /* 0x0000000100097836 */ /* 0x000fe20000000000 */
[C---:B--2---:R-:W-:Y:S02]  /*20d0*/  PRMT R7, R6.reuse, 0x9910, RZ ;  /* 0x0000991006077816 */ /* 0x044fe400000000ff */
[----:B------:R-:W-:-:S03]  /*20e0*/  IADD3 R6, PT, PT, R6, 0x1, RZ ;  /* 0x0000000106067810 */ /* 0x000fc60007ffe0ff */
[----:B0-----:R-:W-:Y:S02]  /*20f0*/  IMAD.WIDE R4, R7, 0x2, R4 ;  /* 0x0000000207047825 */ /* 0x001fe400078e0204 */
[----:B------:R0:W-:Y:S04]  /*2100*/  STL.U16 [R3], R6 ;  /* 0x0000000603007387 */ /* 0x0001e80000100400 */
[----:B------:R0:W-:Y:S02]  /*2110*/  STG.E.U16 desc[UR10][R4.64], R9 ;  /* 0x0000000904007986 */ /* 0x0001e4000c10150a */
.L_x_11:
[----:B------:R-:W-:-:S07]  /*2120*/  VIADD R0, R0, 0x2 ;  /* 0x0000000200007836 */ /* 0x000fce0000000000 */
.L_x_10:
[----:B------:R-:W-:-:S04]  /*2130*/  LOP3.LUT R2, R2, 0x1, RZ, 0xc0, !PT ;  /* 0x0000000102027812 */ /* 0x000fc800078ec0ff */
[----:B------:R-:W-:-:S13]  /*2140*/  ISETP.NE.U32.AND P0, PT, R2, 0x1, PT ;  /* 0x000000010200780c */ /* 0x000fda0003f05070 */
[----:B------:R-:W-:Y:S05]  /*2150*/  @P0 EXIT ;  /* 0x000000000000094d */ /* 0x000fea0003800000 */
[----:B0-----:R-:W0:Y:S02]  /*2160*/  LDC.64 R2, c[0x0][0x390] ;  /* 0x0000e400ff027b82 */ /* 0x001e240000000a00 */
[----:B0-----:R-:W-:-:S06]  /*2170*/  IMAD.WIDE.U32 R2, R0, 0x2, R2 ;  /* 0x0000000200027825 */ /* 0x001fcc00078e0002 */
[----:B------:R-:W2:Y:S02]  /*2180*/  LDG.E.U16 R2, desc[UR10][R2.64] ;  /* 0x0000000a02027981 */ /* 0x000ea4000c1e1500 */
[----:B--2---:R-:W-:-:S13]  /*2190*/  ISETP.NE.AND P0, PT, R2, RZ, PT ;  /* 0x000000ff0200720c */ /* 0x004fda0003f05270 */
[----:B------:R-:W-:Y:S05]  /*21a0*/  @!P0 EXIT ;  /* 0x000000000000894d */ /* 0x000fea0003800000 */
[----:B------:R-:W-:-:S04]  /*21b0*/  PRMT R2, R2, 0x9910, RZ ;  /* 0x0000991002027816 */ /* 0x000fc800000000ff */
[----:B------:R-:W-:Y:S02]  /*21c0*/  LEA R4, R2, R1, 0x1 ;  /* 0x0000000102047211 */ /* 0x000fe400078e08ff */
[----:B------:R-:W0:Y:S03]  /*21d0*/  LDC.64 R2, c[0x0][0x388] ;  /* 0x0000e200ff027b82 */ /* 0x000e260000000a00 */
[----:B------:R-:W0:Y:S02]  /*21e0*/  LDL.S16 R5, [R4] ;  /* 0x0000000004057983 */ /* 0x000e240000100600 */
[----:B0-----:R-:W-:-:S05]  /*21f0*/  IMAD.WIDE R2, R5, 0x2, R2 ;  /* 0x0000000205027825 */ /* 0x001fca00078e0202 */
[----:B------:R-:W-:Y:S01]  /*2200*/  STG.E.U16 desc[UR10][R2.64], R0 ;  /* 0x0000000002007986 */ /* 0x000fe2000c10150a */
[----:B------:R-:W-:Y:S05]  /*2210*/  EXIT ;  /* 0x000000000000794d */ /* 0x000fea0003800000 */
.L_x_12:
[----:B------:R-:W-:-:S00]  /*2220*/  BRA `(.L_x_12) ;  /* 0xfffffffc00fc7947 */ /* 0x000fc0000383ffff */
[----:B------:R-:W-:-:S00]  /*2230*/  NOP ;  /* 0x0000000000007918 */ /* 0x000fc00000000000 */
        /* <DEDUP_REMOVED lines=12> */
.L_x_17:


//--------------------- .text._Z22d_test_decode_testcasejPKsS0_ --------------------------
	.section	.text._Z22d_test_decode_testcasejPKsS0_,"ax",@progbits
	.align	128
        .global         _Z22d_test_decode_testcasejPKsS0_
        .type           _Z22d_test_decode_testcasejPKsS0_,@function
        .size           _Z22d_test_decode_testcasejPKsS0_,(.L_x_18 - _Z22d_test_decode_testcasejPKsS0_)
        .other          _Z22d_test_decode_testcasejPKsS0_,@"STO_CUDA_ENTRY STV_DEFAULT"
_Z22d_test_decode_testcasejPKsS0_:
.text._Z22d_test_decode_testcasejPKsS0_:
[----:B------:R-:W0:Y:S08]  /*0000*/  LDC R1, c[0x0][0x37c] ;  /* 0x0000df00ff017b82 */ /* 0x000e300000000800 */
[----:B------:R-:W1:Y:S01]  /*0010*/  LDC.64 R4, c[0x0][0x388] ;  /* 0x0000e200ff047b82 */ /* 0x000e620000000a00 */
[----:B------:R-:W1:Y:S01]  /*0020*/  LDCU.64 UR4, c[0x0][0x358] ;  /* 0x00006b00ff0477ac */ /* 0x000e620008000a00 */
[----:B0-----:R-:W-:-:S06]  /*0030*/  VIADD R1, R1, 0xfffffff8 ;  /* 0xfffffff801017836 */ /* 0x001fcc0000000000 */
[----:B------:R-:W0:Y:S01]  /*0040*/  LDC R0, c[0x0][0x380] ;  /* 0x0000e000ff007b82 */ /* 0x000e220000000800 */
[----:B-1----:R-:W2:Y:S01]  /*0050*/  LDG.E.S16 R8, desc[UR4][R4.64+0x2] ;  /* 0x0000020404087981 */ /* 0x002ea2000c1e1700 */
[----:B------:R-:W1:Y:S06]  /*0060*/  LDCU UR6, c[0x0][0x2f8] ;  /* 0x00005f00ff0677ac */ /* 0x000e6c0008000800 */
[----:B------:R-:W3:Y:S01]  /*0070*/  LDC.64 R2, c[0x0][0x390] ;  /* 0x0000e400ff027b82 */ /* 0x000ee20000000a00 */
[----:B------:R-:W4:Y:S01]  /*0080*/  LDCU UR7, c[0x0][0x2fc] ;  /* 0x00005f80ff0777ac */ /* 0x000f220008000800 */
[----:B0-----:R-:W0:Y:S01]  /*0090*/  BREV R0, R0 ;  /* 0x0000000000007301 */ /* 0x001e220000000000 */
[----:B-1----:R-:W-:-:S02]  /*00a0*/  IADD3 R6, P1, PT, R1, UR6, RZ ;  /* 0x0000000601067c10 */ /* 0x002fc4000ff3e0ff */
[----:B0-----:R-:W-:-:S03]  /*00b0*/  SHF.R.U32.HI R9, RZ, 0x1f, R0 ;  /* 0x0000001fff097819 */ /* 0x001fc60000011600 */
[----:B----4-:R-:W-:Y:S01]  /*00c0*/  IMAD.X R7, RZ, RZ, UR7, P1 ;  /* 0x00000007ff077e24 */ /* 0x010fe200088e06ff */
[----:B--2---:R-:W-:-:S13]  /*00d0*/  ISETP.GE.U32.AND P0, PT, R9, R8, PT ;  /* 0x000000080900720c */ /* 0x004fda0003f06070 */
[----:B---3--:R-:W-:Y:S05]  /*00e0*/  @!P0 BRA `(.L_x_13) ;  /* 0x00000004008c8947 */ /* 0x008fea0003800000 */
[----:B------:R-:W2:Y:S01]  /*00f0*/  LDG.E.S16 R10, desc[UR4][R4.64+0x4] ;  /* 0x00000404040a7981 */ /* 0x000ea2000c1e1700 */
[----:B------:R-:W0:Y:S01]  /*0100*/  LDC.64 R2, c[0x0][0x390] ;  /* 0x0000e400ff027b82 */ /* 0x000e220000000a00 */
[----:B------:R-:W-:-:S05]  /*0110*/  IMAD.SHL.U32 R11, R8, 0x2, RZ ;  /* 0x00000002080b7824 */ /* 0x000fca00078e00ff */
[----:B------:R-:W-:Y:S01]  /*0120*/  LEA.HI R9, R0, -R11, RZ, 0x2 ;  /* 0x8000000b00097211 */ /* 0x000fe200078f10ff */
[----:B0-----:R-:W-:-:S03]  /*0130*/  IMAD.WIDE.U32 R2, R8, 0x2, R2 ;  /* 0x0000000208027825 */ /* 0x001fc600078e0002 */
[----:B--2---:R-:W-:-:S13]  /*0140*/  ISETP.GE.U32.AND P0, PT, R9, R10, PT ;  /* 0x0000000a0900720c */ /* 0x004fda0003f06070 */
[----:B------:R-:W-:Y:S05]  /*0150*/  @!P0 BRA `(.L_x_13) ;  /* 0x0000000400708947 */ /* 0x000fea0003800000 */
[----:B------:R-:W2:Y:S01]  /*0160*/  LDG.E.S16 R8, desc[UR4][R4.64+0x6] ;  /* 0x0000060404087981 */ /* 0x000ea2000c1e1700 */
[----:B------:R-:W-:Y:S02]  /*0170*/  IMAD.IADD R11, R11, 0x1, R10 ;  /* 0x000000010b0b7824 */ /* 0x000fe400078e020a */
[----:B------:R-:W-:-:S03]  /*0180*/  IMAD.WIDE.U32 R2, R10, 0x2, R2 ;  /* 0x000000020a027825 */ /* 0x000fc600078e0002 */
[----:B------:R-:W-:-:S04]  /*0190*/  SHF.L.U32 R11, R11, 0x1, RZ ;  /* 0x000000010b0b7819 */ /* 0x000fc800000006ff */
[----:B------:R-:W-:-:S04]  /*01a0*/  LEA.HI R9, R0, -R11, RZ, 0x3 ;  /* 0x8000000b00097211 */ /* 0x000fc800078f18ff */
[----:B--2---:R-:W-:-:S13]  /*01b0*/  ISETP.GE.U32.AND P0, PT, R9, R8, PT ;  /* 0x000000080900720c */ /* 0x004fda0003f06070 */
[----:B------:R-:W-:Y:S05]  /*01c0*/  @!P0 BRA `(.L_x_13) ;  /* 0x0000000400548947 */ /* 0x000fea0003800000 */
[----:B------:R-:W2:Y:S01]  /*01d0*/  LDG.E.S16 R10, desc[UR4][R4.64+0x8] ;  /* 0x00000804040a7981 */ /* 0x000ea2000c1e1700 */
[----:B------:R-:W-:Y:S02]  /*01e0*/  IMAD.IADD R11, R11, 0x1, R8 ;  /* 0x000000010b0b7824 */ /* 0x000fe400078e0208 */
[----:B------:R-:W-:-:S04]  /*01f0*/  IMAD.WIDE.U32 R2, R8, 0x2, R2 ;  /* 0x0000000208027825 */ /* 0x000fc800078e0002 */
[----:B------:R-:W-:-:S05]  /*0200*/  IMAD.SHL.U32 R11, R11, 0x2, RZ ;  /* 0x000000020b0b7824 */ /* 0x000fca00078e00ff */
[----:B------:R-:W-:-:S04]  /*0210*/  LEA.HI R9, R0, -R11, RZ, 0x4 ;  /* 0x8000000b00097211 */ /* 0x000fc800078f20ff */
        /* <DEDUP_REMOVED lines=73> */
[----:B------:R-:W-:-:S05]  /*06b0*/  IMAD.IADD R11, R11, 0x1, R10 ;  /* 0x000000010b0b7824 */ /* 0x000fca00078e020a */
[----:B------:R-:W-:-:S04]  /*06c0*/  SHF.L.U32 R11, R11, 0x1, RZ ;  /* 0x000000010b0b7819 */ /* 0x000fc800000006ff */
[----:B------:R-:W-:Y:S01]  /*06d0*/  LEA.HI R9, R0, -R11, RZ, 0xf ;  /* 0x8000000b00097211 */ /* 0x000fe200078f78ff */
[----:B------:R-:W-:-:S03]  /*06e0*/  IMAD.MOV.U32 R0, RZ, RZ, 0x37 ;  /* 0x00000037ff007424 */ /* 0x000fc600078e00ff */
[----:B--2---:R-:W-:-:S13]  /*06f0*/  ISETP.GE.U32.AND P0, PT, R9, R4, PT ;  /* 0x000000040900720c */ /* 0x004fda0003f06070 */
[----:B------:R-:W-:Y:S05]  /*0700*/  @P0 BRA `(.L_x_14) ;  /* 0x0000000000140947 */ /* 0x000fea0003800000 */
[----:B------:R-:W-:-:S07]  /*0710*/  IMAD.WIDE.U32 R2, R10, 0x2, R2 ;  /* 0x000000020a027825 */ /* 0x000fce00078e0002 */
.L_x_13:
[----:B------:R-:W-:-:S06]  /*0720*/  IMAD.WIDE.U32 R2, R9, 0x2, R2 ;  /* 0x0000000209027825 */ /* 0x000fcc00078e0002 */
[----:B------:R-:W2:Y:S02]  /*0730*/  LDG.E.U16 R2, desc[UR4][R2.64] ;  /* 0x0000000402027981 */ /* 0x000ea4000c1e1500 */
[----:B--2---:R-:W-:-:S05]  /*0740*/  VIADD R0, R2, 0x41 ;  /* 0x0000004102007836 */ /* 0x004fca0000000000 */
[----:B------:R-:W-:-:S07]  /*0750*/  PRMT R0, R0, 0x8880, RZ ;  /* 0x0000888000007816 */ /* 0x000fce00000000ff */
.L_x_14:
[----:B------:R-:W-:Y:S01]  /*0760*/  MOV R2, 0x8 ;  /* 0x0000000800027802 */ /* 0x000fe20000000f00 */
[----:B------:R0:W-:Y:S01]  /*0770*/  STL [R1], R0 ;  /* 0x0000000001007387 */ /* 0x0001e20000100800 */
[----:B------:R-:W1:Y:S04]  /*0780*/  LDCU.64 UR4, c[0x4][URZ] ;  /* 0x01000000ff0477ac */ /* 0x000e680008000a00 */
[----:B------:R-:W2:Y:S01]  /*0790*/  LDC.64 R2, c[0x4][R2] ;  /* 0x0100000002027b82 */ /* 0x000ea20000000a00 */
[----:B-1----:R-:W-:Y:S01]  /*07a0*/  MOV R4, UR4 ;  /* 0x0000000400047c02 */ /* 0x002fe20008000f00 */
[----:B0-----:R-:W-:-:S07]  /*07b0*/  IMAD.U32 R5, RZ, RZ, UR5 ;  /* 0x00000005ff057e24 */ /* 0x001fce000f8e00ff */
[----:B------:R-:W-:-:S07]  /*07c0*/  LEPC R20, `(.L_x_15) ;  /* 0x000000001014794e */ /* 0x000fce0000000000 */
[----:B--2---:R-:W-:Y:S05]  /*07d0*/  CALL.ABS.NOINC R2 ;  /* 0x0000000002007343 */ /* 0x004fea0003c00000 */
.L_x_15:
[----:B------:R-:W-:Y:S05]  /*07e0*/  EXIT ;  /* 0x000000000000794d */ /* 0x000fea0003800000 */
.L_x_16:
        /* <DEDUP_REMOVED lines=9> */
.L_x_18:


//--------------------- .nv.global.init           --------------------------
	.section	.nv.global.init,"aw",@progbits
.nv.global.init:
	.type		$str,@object
	.size		$str,(.L_0 - $str)
$str:
        /*0000*/ 	.byte	0x73, 0x79, 0x6d, 0x62, 0x6f, 0x6c, 0x3a, 0x20, 0x25, 0x63, 0x0a, 0x00
.L_0:


//--------------------- .nv.shared.reserved.0     --------------------------
	.section	.nv.shared.reserved.0,"aw",@nobits
	.weak		__nv_reservedSMEM_offset_0_alias
	.size		__nv_reservedSMEM_offset_0_alias, 0, 64
	.other		__nv_reservedSMEM_offset_0_alias,@"STO_CUDA_RESERVED_SHARED STV_DEFAULT"
__nv_reservedSMEM_offset_0_alias:
	.zero		0
	.zero		64


//--------------------- .nv.constant0._Z16d_test_constructPsS_S_i --------------------------
	.section	.nv.constant0._Z16d_test_constructPsS_S_i,"a",@progbits
	.sectionflags	@""
	.align	4
.nv.constant0._Z16d_test_constructPsS_S_i:
	.zero		924


//--------------------- .nv.constant0._Z22d_test_decode_testcasejPKsS0_ --------------------------
	.section	.nv.constant0._Z22d_test_decode_testcasejPKsS0_,"a",@progbits
	.sectionflags	@""
	.align	4
.nv.constant0._Z22d_test_decode_testcasejPKsS0_:
	.zero		920


//--------------------- SYMBOLS --------------------------

	.type		.nv.reservedSmem.offset0,@object
	.size		.nv.reservedSmem.offset0,0x4
	.type		vprintf,@function
